def matmul_kernel(
    a_ptr,
    b_ptr,
    c_ptr,
    M,
    N,
    K,
    stride_am,
    stride_ak,
    stride_bk,
    stride_bn,
    stride_cm,
    stride_cn,
    BLOCK_M: tl.constexpr,
    BLOCK_N: tl.constexpr,
    BLOCK_K: tl.constexpr,
    GROUP_M: tl.constexpr,
):
    pid = tl.program_id(axis=0)
    num_pid_m = tl.cdiv(M, BLOCK_M)
    num_pid_n = tl.cdiv(N, BLOCK_N)
    num_pid_in_group = GROUP_M * num_pid_n
    group_id = pid // num_pid_in_group
    first_pid_m = group_id * GROUP_M
    group_size_m = min(num_pid_m - first_pid_m, GROUP_M)
    pid_m = first_pid_m + ((pid % num_pid_in_group) % group_size_m)
    pid_n = (pid % num_pid_in_group) // group_size_m

    offs_am = (pid_m * BLOCK_M + tl.arange(0, BLOCK_M)) % M
    offs_bn = (pid_n * BLOCK_N + tl.arange(0, BLOCK_N)) % N
    offs_k = tl.arange(0, BLOCK_K)
    a_ptrs = a_ptr + offs_am[:, None] * stride_am + offs_k[None, :] * stride_ak
    b_ptrs = b_ptr + offs_k[:, None] * stride_bk + offs_bn[None, :] * stride_bn

    acc = tl.zeros((BLOCK_M, BLOCK_N), dtype=tl.float32)
    for kk in range(0, tl.cdiv(K, BLOCK_K)):
        a = tl.load(a_ptrs, mask=offs_k[None, :] < K - kk * BLOCK_K, other=0.0)
        b = tl.load(b_ptrs, mask=offs_k[:, None] < K - kk * BLOCK_K, other=0.0)
        acc = tl.dot(a, b, acc)
        a_ptrs += BLOCK_K * stride_ak
        b_ptrs += BLOCK_K * stride_bk

    c = acc.to(c_ptr.dtype.element_ty)
    offs_cm = pid_m * BLOCK_M + tl.arange(0, BLOCK_M)
    offs_cn = pid_n * BLOCK_N + tl.arange(0, BLOCK_N)
    c_ptrs = c_ptr + offs_cm[:, None] * stride_cm + offs_cn[None, :] * stride_cn
    mask = (offs_cm[:, None] < M) & (offs_cn[None, :] < N)
    tl.store(c_ptrs, c, mask=mask)

# config = {"BLOCK_K": 32, "BLOCK_M": 64, "BLOCK_N": 256, "GROUP_M": 8, "arch": "sm_90", "dtype": "fp16", "num_ctas": 4, "num_stages": 3, "num_warps": 4}
# arch = sm_90


// ===== COMPILED SASS (sm_90a) =====

	.target	sm_90a

	.elftype	@"ET_EXEC"


//--------------------- .note.nv.tkinfo           --------------------------
	.section	.note.nv.tkinfo,"",@"SHT_NOTE"
	.sectionflags	@"SHF_NOTE_NV_TKINFO"
	.tkinfo
        /*0018*/ 	.word	0x00000002
        /*0030*/ 	.string	""
        /*0030*/ 	.string	"ptxas"
        /*0030*/ 	.string	"Cuda compilation tools, release 13.0, V13.0.88"
        /*0030*/ 	.string	"Build cuda_13.0.r13.0/compiler.36424714_0"
        /*0030*/ 	.string	"-v  -suppress-debug-info  -lineinfo  -arch sm_90a "



//--------------------- .note.nv.cuinfo           --------------------------
	.section	.note.nv.cuinfo,"",@"SHT_NOTE"
	.sectionflags	@"SHF_NOTE_NV_CUINFO"
        /*0018*/ 	.short	0x0002
        /*001a*/ 	.short	0x005a
        /*001c*/ 	.short	0x0082
	.zero		2


//--------------------- .nv.info                  --------------------------
	.section	.nv.info,"",@"SHT_CUDA_INFO"
	.align	4


	//----- nvinfo : EIATTR_REGCOUNT
	.align		4
        /*0000*/ 	.byte	0x04, 0x2f
        /*0002*/ 	.short	(.L_1 - .L_0)
	.align		4
.L_0:
        /*0004*/ 	.word	index@(matmul_kernel)
        /*0008*/ 	.word	0x00000080


	//----- nvinfo : EIATTR_FRAME_SIZE
	.align		4
.L_1:
        /*000c*/ 	.byte	0x04, 0x11
        /*000e*/ 	.short	(.L_3 - .L_2)
	.align		4
.L_2:
        /*0010*/ 	.word	index@(matmul_kernel)
        /*0014*/ 	.word	0x00000000


	//----- nvinfo : EIATTR_MIN_STACK_SIZE
	.align		4
.L_3:
        /*0018*/ 	.byte	0x04, 0x12
        /*001a*/ 	.short	(.L_5 - .L_4)
	.align		4
.L_4:
        /*001c*/ 	.word	index@(matmul_kernel)
        /*0020*/ 	.word	0x00000000
.L_5:


//--------------------- .nv.compat                --------------------------
	.section	.nv.compat,"",@"SHT_CUDA_COMPAT_INFO"
	.align	4
        /*0000*/ 	.byte	0x02, 0x09, 0x01, 0x00, 0x02, 0x02, 0x04, 0x00, 0x02, 0x05, 0x05, 0x00, 0x03, 0x07, 0x01, 0x01
        /*0010*/ 	.byte	0x02, 0x03, 0x00, 0x00, 0x02, 0x06, 0x01, 0x00, 0x04, 0x0b, 0x08, 0x00, 0x00, 0x00, 0x00, 0x00
        /*0020*/ 	.byte	0x00, 0x00, 0x00, 0x00


//--------------------- .nv.info.matmul_kernel    --------------------------
	.section	.nv.info.matmul_kernel,"",@"SHT_CUDA_INFO"
	.sectionflags	@""
	.align	4


	//----- nvinfo : EIATTR_CUDA_API_VERSION
	.align		4
        /*0000*/ 	.byte	0x04, 0x37
        /*0002*/ 	.short	(.L_7 - .L_6)
.L_6:
        /*0004*/ 	.word	0x00000082


	//----- nvinfo : EIATTR_KPARAM_INFO
	.align		4
.L_7:
        /*0008*/ 	.byte	0x04, 0x17
        /*000a*/ 	.short	(.L_9 - .L_8)
.L_8:
        /*000c*/ 	.word	0x00000000
        /*0010*/ 	.short	0x000d
        /*0012*/ 	.short	0x0048
        /*0014*/ 	.byte	0x00, 0xf4, 0x21, 0x00


	//----- nvinfo : EIATTR_KPARAM_INFO
	.align		4
.L_9:
        /*0018*/ 	.byte	0x04, 0x17
        /*001a*/ 	.short	(.L_11 - .L_10)
.L_10:
        /*001c*/ 	.word	0x00000000
        /*0020*/ 	.short	0x000c
        /*0022*/ 	.short	0x0040
        /*0024*/ 	.byte	0x00, 0xf4, 0x21, 0x00


	//----- nvinfo : EIATTR_KPARAM_INFO
	.align		4
.L_11:
        /*0028*/ 	.byte	0x04, 0x17
        /*002a*/ 	.short	(.L_13 - .L_12)
.L_12:
        /*002c*/ 	.word	0x00000000
        /*0030*/ 	.short	0x000b
        /*0032*/ 	.short	0x0038
        /*0034*/ 	.byte	0x00, 0xf0, 0x11, 0x00


	//----- nvinfo : EIATTR_KPARAM_INFO
	.align		4
.L_13:
        /*0038*/ 	.byte	0x04, 0x17
        /*003a*/ 	.short	(.L_15 - .L_14)
.L_14:
        /*003c*/ 	.word	0x00000000
        /*0040*/ 	.short	0x000a
        /*0042*/ 	.short	0x0034
        /*0044*/ 	.byte	0x00, 0xf0, 0x11, 0x00


	//----- nvinfo : EIATTR_KPARAM_INFO
	.align		4
.L_15:
        /*0048*/ 	.byte	0x04, 0x17
        /*004a*/ 	.short	(.L_17 - .L_16)
.L_16:
        /*004c*/ 	.word	0x00000000
        /*0050*/ 	.short	0x0009
        /*0052*/ 	.short	0x0030
        /*0054*/ 	.byte	0x00, 0xf0, 0x11, 0x00


	//----- nvinfo : EIATTR_KPARAM_INFO
	.align		4
.L_17:
        /*0058*/ 	.byte	0x04, 0x17
        /*005a*/ 	.short	(.L_19 - .L_18)
.L_18:
        /*005c*/ 	.word	0x00000000
        /*0060*/ 	.short	0x0008
        /*0062*/ 	.short	0x002c
        /*0064*/ 	.byte	0x00, 0xf0, 0x11, 0x00


	//----- nvinfo : EIATTR_KPARAM_INFO
	.align		4
.L_19:
        /*0068*/ 	.byte	0x04, 0x17
        /*006a*/ 	.short	(.L_21 - .L_20)
.L_20:
        /*006c*/ 	.word	0x00000000
        /*0070*/ 	.short	0x0007
        /*0072*/ 	.short	0x0028
        /*0074*/ 	.byte	0x00, 0xf0, 0x11, 0x00


	//----- nvinfo : EIATTR_KPARAM_INFO
	.align		4
.L_21:
        /*0078*/ 	.byte	0x04, 0x17
        /*007a*/ 	.short	(.L_23 - .L_22)
.L_22:
        /*007c*/ 	.word	0x00000000
        /*0080*/ 	.short	0x0006
        /*0082*/ 	.short	0x0024
        /*0084*/ 	.byte	0x00, 0xf0, 0x11, 0x00


	//----- nvinfo : EIATTR_KPARAM_INFO
	.align		4
.L_23:
        /*0088*/ 	.byte	0x04, 0x17
        /*008a*/ 	.short	(.L_25 - .L_24)
.L_24:
        /*008c*/ 	.word	0x00000000
        /*0090*/ 	.short	0x0005
        /*0092*/ 	.short	0x0020
        /*0094*/ 	.byte	0x00, 0xf0, 0x11, 0x00


	//----- nvinfo : EIATTR_KPARAM_INFO
	.align		4
.L_25:
        /*0098*/ 	.byte	0x04, 0x17
        /*009a*/ 	.short	(.L_27 - .L_26)
.L_26:
        /*009c*/ 	.word	0x00000000
        /*00a0*/ 	.short	0x0004
        /*00a2*/ 	.short	0x001c
        /*00a4*/ 	.byte	0x00, 0xf0, 0x11, 0x00


	//----- nvinfo : EIATTR_KPARAM_INFO
	.align		4
.L_27:
        /*00a8*/ 	.byte	0x04, 0x17
        /*00aa*/ 	.short	(.L_29 - .L_28)
.L_28:
        /*00ac*/ 	.word	0x00000000
        /*00b0*/ 	.short	0x0003
        /*00b2*/ 	.short	0x0018
        /*00b4*/ 	.byte	0x00, 0xf0, 0x11, 0x00


	//----- nvinfo : EIATTR_KPARAM_INFO
	.align		4
.L_29:
        /*00b8*/ 	.byte	0x04, 0x17
        /*00ba*/ 	.short	(.L_31 - .L_30)
.L_30:
        /*00bc*/ 	.word	0x00000000
        /*00c0*/ 	.short	0x0002
        /*00c2*/ 	.short	0x0010
        /*00c4*/ 	.byte	0x00, 0xf4, 0x21, 0x00


	//----- nvinfo : EIATTR_KPARAM_INFO
	.align		4
.L_31:
        /*00c8*/ 	.byte	0x04, 0x17
        /*00ca*/ 	.short	(.L_33 - .L_32)
.L_32:
        /*00cc*/ 	.word	0x00000000
        /*00d0*/ 	.short	0x0001
        /*00d2*/ 	.short	0x0008
        /*00d4*/ 	.byte	0x00, 0xf4, 0x21, 0x00


	//----- nvinfo : EIATTR_KPARAM_INFO
	.align		4
.L_33:
        /*00d8*/ 	.byte	0x04, 0x17
        /*00da*/ 	.short	(.L_35 - .L_34)
.L_34:
        /*00dc*/ 	.word	0x00000000
        /*00e0*/ 	.short	0x0000
        /*00e2*/ 	.short	0x0000
        /*00e4*/ 	.byte	0x00, 0xf4, 0x21, 0x00


	//----- nvinfo : EIATTR_EXPLICIT_CLUSTER
	.align		4
.L_35:
        /*00e8*/ 	.byte	0x01, 0x3e
	.zero		2


	//----- nvinfo : EIATTR_CTA_PER_CLUSTER
	.align		4
        /*00ec*/ 	.byte	0x04, 0x3d
        /*00ee*/ 	.short	(.L_37 - .L_36)
.L_36:
        /*00f0*/ 	.word	0x00000004
        /*00f4*/ 	.word	0x00000001
        /*00f8*/ 	.word	0x00000001


	//----- nvinfo : EIATTR_SPARSE_MMA_MASK
	.align		4
.L_37:
        /*00fc*/ 	.byte	0x03, 0x50
        /*00fe*/ 	.short	0x0000


	//----- nvinfo : EIATTR_MAXREG_COUNT
	.align		4
        /*0100*/ 	.byte	0x03, 0x1b
        /*0102*/ 	.short	0x00ff


	//----- nvinfo : EIATTR_NUM_BARRIERS
	.align		4
        /*0104*/ 	.byte	0x02, 0x4c
        /*0106*/ 	.byte	0x01
	.zero		1


	//----- nvinfo : EIATTR_MERCURY_ISA_VERSION
	.align		4
        /*0108*/ 	.byte	0x03, 0x5f
        /*010a*/ 	.short	0x0101


	//----- nvinfo : EIATTR_EXIT_INSTR_OFFSETS
	.align		4
        /*010c*/ 	.byte	0x04, 0x1c
        /*010e*/ 	.short	(.L_39 - .L_38)


	//   ....[0]....
.L_38:
        /*0110*/ 	.word	0x00003af0


	//   ....[1]....
        /*0114*/ 	.word	0x00003b20


	//----- nvinfo : EIATTR_REQNTID
	.align		4
.L_39:
        /*0118*/ 	.byte	0x04, 0x10
        /*011a*/ 	.short	(.L_41 - .L_40)
.L_40:
        /*011c*/ 	.word	0x00000080
        /*0120*/ 	.word	0x00000001
        /*0124*/ 	.word	0x00000001


	//----- nvinfo : EIATTR_CBANK_PARAM_SIZE
	.align		4
.L_41:
        /*0128*/ 	.byte	0x03, 0x19
        /*012a*/ 	.short	0x0050


	//----- nvinfo : EIATTR_PARAM_CBANK
	.align		4
        /*012c*/ 	.byte	0x04, 0x0a
        /*012e*/ 	.short	(.L_43 - .L_42)
	.align		4
.L_42:
        /*0130*/ 	.word	index@(.nv.constant0.matmul_kernel)
        /*0134*/ 	.short	0x0210
        /*0136*/ 	.short	0x0050


	//----- nvinfo : EIATTR_SW_WAR
	.align		4
.L_43:
        /*0138*/ 	.byte	0x04, 0x36
        /*013a*/ 	.short	(.L_45 - .L_44)
.L_44:
        /*013c*/ 	.word	0x00000008
.L_45:


//--------------------- .nv.callgraph             --------------------------
	.section	.nv.callgraph,"",@"SHT_CUDA_CALLGRAPH"
	.align	4
	.sectionentsize	8
	.align		4
        /*0000*/ 	.word	0x00000000
	.align		4
        /*0004*/ 	.word	0xffffffff
	.align		4
        /*0008*/ 	.word	0x00000000
	.align		4
        /*000c*/ 	.word	0xfffffffe
	.align		4
        /*0010*/ 	.word	0x00000000
	.align		4
        /*0014*/ 	.word	0xfffffffd
	.align		4
        /*0018*/ 	.word	0x00000000
	.align		4
        /*001c*/ 	.word	0xfffffffc


//--------------------- .text.matmul_kernel       --------------------------
	.section	.text.matmul_kernel,"ax",@progbits
	.align	128
        .global         matmul_kernel
        .type           matmul_kernel,@function
        .size           matmul_kernel,(.L_x_3 - matmul_kernel)
        .other          matmul_kernel,@"STO_CUDA_ENTRY STV_DEFAULT"
matmul_kernel:
.text.matmul_kernel:
[----:B------:R-:W-:Y:S08]  /*0000*/  LDC R1, c[0x0][0x28] ;  /* 0x00000a00ff017b82 */ /* 0x000ff00000000800 */
[----:B------:R-:W0:Y:S01]  /*0010*/  LDC.64 R8, c[0x0][0x228] ;  /* 0x00008a00ff087b82 */ /* 0x000e220000000a00 */
[----:B------:R-:W1:Y:S01]  /*0020*/  S2R R17, SR_TID.X ;  /* 0x0000000000117919 */ /* 0x000e620000002100 */
[----:B------:R-:W-:Y:S01]  /*0030*/  UMOV UR5, 0x400 ;  /* 0x0000040000057882 */ /* 0x000fe20000000000 */
[----:B------:R-:W-:Y:S01]  /*0040*/  ULDC.64 UR16, c[0x0][0x208] ;  /* 0x0000820000107ab9 */ /* 0x000fe20000000a00 */
[----:B------:R-:W-:-:S02]  /*0050*/  CS2R R24, SRZ ;  /* 0x0000000000187805 */ /* 0x000fc4000001ff00 */
[----:B------:R-:W-:Y:S02]  /*0060*/  CS2R R26, SRZ ;  /* 0x00000000001a7805 */ /* 0x000fe4000001ff00 */
[----:B------:R-:W-:Y:S02]  /*0070*/  CS2R R32, SRZ ;  /* 0x0000000000207805 */ /* 0x000fe4000001ff00 */
[----:B------:R-:W-:Y:S01]  /*0080*/  CS2R R34, SRZ ;  /* 0x0000000000227805 */ /* 0x000fe2000001ff00 */
[----:B------:R-:W2:Y:S01]  /*0090*/  S2UR UR4, SR_CTAID.X ;  /* 0x00000000000479c3 */ /* 0x000ea20000002500 */
[----:B------:R-:W-:Y:S02]  /*00a0*/  CS2R R40, SRZ ;  /* 0x0000000000287805 */ /* 0x000fe4000001ff00 */
[----:B------:R-:W-:Y:S02]  /*00b0*/  CS2R R42, SRZ ;  /* 0x00000000002a7805 */ /* 0x000fe4000001ff00 */
[----:B------:R-:W-:-:S02]  /*00c0*/  CS2R R48, SRZ ;  /* 0x0000000000307805 */ /* 0x000fc4000001ff00 */
[----:B------:R-:W-:Y:S01]  /*00d0*/  CS2R R50, SRZ ;  /* 0x0000000000327805 */ /* 0x000fe2000001ff00 */
[----:B------:R-:W3:Y:S01]  /*00e0*/  LDC R92, c[0x0][0x230] ;  /* 0x00008c00ff5c7b82 */ /* 0x000ee20000000800 */
[----:B0-----:R-:W-:-:S07]  /*00f0*/  VIADD R0, R9, 0xff ;  /* 0x000000ff09007836 */ /* 0x001fce0000000000 */
[----:B------:R-:W0:Y:S01]  /*0100*/  S2UR UR13, SR_CgaCtaId ;  /* 0x00000000000d79c3 */ /* 0x000e220000008800 */
[----:B------:R-:W-:Y:S02]  /*0110*/  SHF.R.S32.HI R3, RZ, 0x1f, R0 ;  /* 0x0000001fff037819 */ /* 0x000fe40000011400 */
[----:B--2---:R-:W-:Y:S01]  /*0120*/  I2FP.F32.U32 R5, UR4 ;  /* 0x0000000400057c45 */ /* 0x004fe20008201000 */
[----:B------:R-:W-:Y:S01]  /*0130*/  ULDC UR4, c[0x0][0x150] ;  /* 0x0000540000047ab9 */ /* 0x000fe20000000800 */
[----:B------:R-:W-:Y:S02]  /*0140*/  LEA.HI R3, R3, R0, RZ, 0x8 ;  /* 0x0000000003037211 */ /* 0x000fe400078f40ff */
[----:B-1----:R-:W-:Y:S01]  /*0150*/  SHF.R.U32.HI R15, RZ, 0x6, R17 ;  /* 0x00000006ff0f7819 */ /* 0x002fe20000011611 */
[----:B------:R-:W-:Y:S01]  /*0160*/  FMUL R5, R5, UR4 ;  /* 0x0000000405057c20 */ /* 0x000fe20008400000 */
[----:B------:R-:W-:Y:S01]  /*0170*/  SHF.R.S32.HI R3, RZ, 0x8, R3 ;  /* 0x00000008ff037819 */ /* 0x000fe20000011403 */
[----:B---3--:R-:W-:Y:S01]  /*0180*/  VIADD R92, R92, 0x1f ;  /* 0x0000001f5c5c7836 */ /* 0x008fe20000000000 */
[----:B------:R-:W-:-:S03]  /*0190*/  SGXT.U32 R15, R15, 0x1 ;  /* 0x000000010f0f781a */ /* 0x000fc60000000000 */
[----:B------:R-:W-:Y:S01]  /*01a0*/  IMAD.SHL.U32 R4, R3, 0x8, RZ ;  /* 0x0000000803047824 */ /* 0x000fe200078e00ff */
[----:B------:R-:W1:Y:S04]  /*01b0*/  F2I.U32.TRUNC.NTZ R5, R5 ;  /* 0x0000000500057305 */ /* 0x000e68000020f000 */
[----:B------:R-:W-:Y:S01]  /*01c0*/  IABS R7, R4 ;  /* 0x0000000400077213 */ /* 0x000fe20000000000 */
[----:B0-----:R-:W-:Y:S02]  /*01d0*/  USHF.L.U32 UR4, UR13, 0x6, URZ ;  /* 0x000000060d047899 */ /* 0x001fe4000800063f */
[----:B------:R-:W-:Y:S01]  /*01e0*/  ULEA UR12, UR13, UR5, 0x18 ;  /* 0x000000050d0c7291 */ /* 0x000fe2000f8ec03f */
[----:B------:R-:W0:Y:S01]  /*01f0*/  I2F.RP R0, R7 ;  /* 0x0000000700007306 */ /* 0x000e220000209400 */
[----:B------:R-:W-:Y:S01]  /*0200*/  ULOP3.LUT UR4, UR4, 0xc0, URZ, 0xc0, !UPT ;  /* 0x000000c004047892 */ /* 0x000fe2000f8ec03f */
[----:B-1----:R-:W-:-:S06]  /*0210*/  IABS R13, R5 ;  /* 0x00000005000d7213 */ /* 0x002fcc0000000000 */
[----:B0-----:R-:W0:Y:S02]  /*0220*/  MUFU.RCP R0, R0 ;  /* 0x0000000000007308 */ /* 0x001e240000001000 */
[----:B0-----:R-:W-:Y:S01]  /*0230*/  VIADD R2, R0, 0xffffffe ;  /* 0x0ffffffe00027836 */ /* 0x001fe20000000000 */
[----:B------:R-:W-:-:S05]  /*0240*/  IABS R0, R4 ;  /* 0x0000000400007213 */ /* 0x000fca0000000000 */
[----:B------:R0:W1:Y:S01]  /*0250*/  F2I.FTZ.U32.TRUNC.NTZ R3, R2 ;  /* 0x0000000200037305 */ /* 0x000062000021f000 */
[----:B------:R-:W-:Y:S02]  /*0260*/  IMAD.MOV R0, RZ, RZ, -R0 ;  /* 0x000000ffff007224 */ /* 0x000fe400078e0a00 */
[----:B0-----:R-:W-:Y:S02]  /*0270*/  IMAD.MOV.U32 R2, RZ, RZ, RZ ;  /* 0x000000ffff027224 */ /* 0x001fe400078e00ff */
[----:B-1----:R-:W-:-:S04]  /*0280*/  IMAD.MOV R6, RZ, RZ, -R3 ;  /* 0x000000ffff067224 */ /* 0x002fc800078e0a03 */
[----:B------:R-:W-:-:S04]  /*0290*/  IMAD R11, R6, R7, RZ ;  /* 0x00000007060b7224 */ /* 0x000fc800078e02ff */
[----:B------:R-:W-:-:S06]  /*02a0*/  IMAD.HI.U32 R2, R3, R11, R2 ;  /* 0x0000000b03027227 */ /* 0x000fcc00078e0002 */
[----:B------:R-:W-:-:S04]  /*02b0*/  IMAD.HI.U32 R2, R2, R13, RZ ;  /* 0x0000000d02027227 */ /* 0x000fc800078e00ff */
[----:B------:R-:W-:-:S05]  /*02c0*/  IMAD R0, R2, R0, R13 ;  /* 0x0000000002007224 */ /* 0x000fca00078e020d */
[----:B------:R-:W-:-:S13]  /*02d0*/  ISETP.GT.U32.AND P1, PT, R7, R0, PT ;  /* 0x000000000700720c */ /* 0x000fda0003f24070 */
[----:B------:R-:W-:Y:S02]  /*02e0*/  @!P1 IMAD.IADD R0, R0, 0x1, -R7 ;  /* 0x0000000100009824 */ /* 0x000fe400078e0a07 */
[----:B------:R-:W-:Y:S01]  /*02f0*/  @!P1 VIADD R2, R2, 0x1 ;  /* 0x0000000102029836 */ /* 0x000fe20000000000 */
[----:B------:R-:W-:Y:S02]  /*0300*/  ISETP.NE.AND P1, PT, R4, RZ, PT ;  /* 0x000000ff0400720c */ /* 0x000fe40003f25270 */
[----:B------:R-:W-:Y:S02]  /*0310*/  ISETP.GE.U32.AND P0, PT, R0, R7, PT ;  /* 0x000000070000720c */ /* 0x000fe40003f06070 */
[----:B------:R-:W-:-:S04]  /*0320*/  LOP3.LUT R0, R5, R4, RZ, 0x3c, !PT ;  /* 0x0000000405007212 */ /* 0x000fc800078e3cff */
[----:B------:R-:W-:Y:S01]  /*0330*/  ISETP.GE.AND P2, PT, R0, RZ, PT ;  /* 0x000000ff0000720c */ /* 0x000fe20003f46270 */
[----:B------:R-:W-:-:S05]  /*0340*/  VIADD R0, R8, 0x3f ;  /* 0x0000003f08007836 */ /* 0x000fca0000000000 */
[----:B------:R-:W-:Y:S01]  /*0350*/  SHF.R.S32.HI R3, RZ, 0x1f, R0 ;  /* 0x0000001fff037819 */ /* 0x000fe20000011400 */
[----:B------:R-:W-:-:S03]  /*0360*/  @P0 VIADD R2, R2, 0x1 ;  /* 0x0000000102020836 */ /* 0x000fc60000000000 */
[----:B------:R-:W-:-:S03]  /*0370*/  LEA.HI R3, R3, R0, RZ, 0x6 ;  /* 0x0000000003037211 */ /* 0x000fc600078f30ff */
[----:B------:R-:W-:Y:S01]  /*0380*/  @!P2 IMAD.MOV R2, RZ, RZ, -R2 ;  /* 0x000000ffff02a224 */ /* 0x000fe200078e0a02 */
[----:B------:R-:W-:-:S05]  /*0390*/  @!P1 LOP3.LUT R2, RZ, R4, RZ, 0x33, !PT ;  /* 0x00000004ff029212 */ /* 0x000fca00078e33ff */
[----:B------:R-:W-:Y:S02]  /*03a0*/  IMAD.SHL.U32 R6, R2, 0x8, RZ ;  /* 0x0000000802067824 */ /* 0x000fe400078e00ff */
[----:B------:R-:W-:-:S03]  /*03b0*/  IMAD.MOV R2, RZ, RZ, -R2 ;  /* 0x000000ffff027224 */ /* 0x000fc600078e0a02 */
[----:B------:R-:W-:Y:S01]  /*03c0*/  LEA.HI.SX32 R3, R3, -R6, 0x1a ;  /* 0x8000000603037211 */ /* 0x000fe200078fd2ff */
[----:B------:R-:W-:-:S03]  /*03d0*/  IMAD R4, R4, R2, R5 ;  /* 0x0000000204047224 */ /* 0x000fc600078e0205 */
[----:B------:R-:W-:Y:S02]  /*03e0*/  VIMNMX R13, R3, 0x8, PT ;  /* 0x00000008030d7848 */ /* 0x000fe40003fe0100 */
[----:B------:R-:W-:Y:S02]  /*03f0*/  IABS R11, R4 ;  /* 0x00000004000b7213 */ /* 0x000fe40000000000 */
[----:B------:R-:W-:-:S04]  /*0400*/  IABS R7, R13 ;  /* 0x0000000d00077213 */ /* 0x000fc80000000000 */
[----:B------:R-:W0:Y:S08]  /*0410*/  I2F.RP R0, R7 ;  /* 0x0000000700007306 */ /* 0x000e300000209400 */
[----:B0-----:R-:W0:Y:S02]  /*0420*/  MUFU.RCP R0, R0 ;  /* 0x0000000000007308 */ /* 0x001e240000001000 */
[----:B0-----:R-:W-:-:S06]  /*0430*/  VIADD R3, R0, 0xffffffe ;  /* 0x0ffffffe00037836 */ /* 0x001fcc0000000000 */
[----:B------:R-:W0:Y:S02]  /*0440*/  F2I.FTZ.U32.TRUNC.NTZ R3, R3 ;  /* 0x0000000300037305 */ /* 0x000e24000021f000 */
[----:B0-----:R-:W-:-:S04]  /*0450*/  IMAD.MOV R10, RZ, RZ, -R3 ;  /* 0x000000ffff0a7224 */ /* 0x001fc800078e0a03 */
[----:B------:R-:W-:Y:S01]  /*0460*/  IMAD.MOV.U32 R2, RZ, RZ, R10 ;  /* 0x000000ffff027224 */ /* 0x000fe200078e000a */
[----:B------:R-:W-:-:S03]  /*0470*/  IABS R10, R13 ;  /* 0x0000000d000a7213 */ /* 0x000fc60000000000 */
[----:B------:R-:W-:Y:S02]  /*0480*/  IMAD R5, R2, R7, RZ ;  /* 0x0000000702057224 */ /* 0x000fe400078e02ff */
[----:B------:R-:W-:Y:S02]  /*0490*/  IMAD.MOV.U32 R2, RZ, RZ, RZ ;  /* 0x000000ffff027224 */ /* 0x000fe400078e00ff */
[----:B------:R-:W-:Y:S02]  /*04a0*/  IMAD.MOV R0, RZ, RZ, -R10 ;  /* 0x000000ffff007224 */ /* 0x000fe400078e0a0a */
[----:B------:R-:W-:Y:S01]  /*04b0*/  IMAD.HI.U32 R2, R3, R5, R2 ;  /* 0x0000000503027227 */ /* 0x000fe200078e0002 */
[----:B------:R-:W-:-:S05]  /*04c0*/  LOP3.LUT R3, R17, 0x3f, RZ, 0xc0, !PT ;  /* 0x0000003f11037812 */ /* 0x000fca00078ec0ff */
        /* <DEDUP_REMOVED lines=8> */
[----:B------:R-:W-:-:S07]  /*0550*/  ISETP.GE.AND P2, PT, R0, RZ, PT ;  /* 0x000000ff0000720c */ /* 0x000fce0003f46270 */
[----:B------:R-:W-:Y:S01]  /*0560*/  @P0 VIADD R2, R2, 0x1 ;  /* 0x0000000102020836 */ /* 0x000fe20000000000 */
[----:B------:R-:W-:-:S05]  /*0570*/  ISETP.GE.AND P0, PT, R92, 0x20, PT ;  /* 0x000000205c00780c */ /* 0x000fca0003f06270 */
[----:B------:R-:W-:Y:S01]  /*0580*/  @!P2 IMAD.MOV R2, RZ, RZ, -R2 ;  /* 0x000000ffff02a224 */ /* 0x000fe200078e0a02 */
[----:B------:R-:W-:-:S05]  /*0590*/  @!P1 LOP3.LUT R2, RZ, R13, RZ, 0x33, !PT ;  /* 0x0000000dff029212 */ /* 0x000fca00078e33ff */
[----:B------:R-:W-:Y:S02]  /*05a0*/  IMAD.MOV R0, RZ, RZ, -R2 ;  /* 0x000000ffff007224 */ /* 0x000fe400078e0a02 */
[----:B------:R-:W-:Y:S02]  /*05b0*/  IMAD.SHL.U32 R14, R2, 0x100, RZ ;  /* 0x00000100020e7824 */ /* 0x000fe400078e00ff */
[----:B------:R-:W-:-:S04]  /*05c0*/  IMAD R0, R13, R0, R4 ;  /* 0x000000000d007224 */ /* 0x000fc800078e0204 */
[----:B------:R-:W-:-:S04]  /*05d0*/  IMAD.IADD R0, R6, 0x1, R0 ;  /* 0x0000000106007824 */ /* 0x000fc800078e0200 */
[----:B------:R-:W-:Y:S01]  /*05e0*/  IMAD R16, R0, 0x40, R3 ;  /* 0x0000004000107824 */ /* 0x000fe200078e0203 */
[----:B------:R-:W-:Y:S06]  /*05f0*/  @!P0 BRA `(.L_x_0) ;  /* 0x0000002400788947 */ /* 0x000fec0003800000 */
[----:B------:R-:W-:Y:S01]  /*0600*/  IABS R12, R8 ;  /* 0x00000008000c7213 */ /* 0x000fe20000000000 */
[----:B------:R-:W-:Y:S01]  /*0610*/  ULDC.64 UR6, c[0x0][0x210] ;  /* 0x0000840000067ab9 */ /* 0x000fe20000000a00 */
[----:B------:R-:W-:Y:S01]  /*0620*/  IABS R2, R9 ;  /* 0x0000000900027213 */ /* 0x000fe20000000000 */
[----:B------:R-:W-:Y:S01]  /*0630*/  ULDC UR5, c[0x0][0x240] ;  /* 0x0000900000057ab9 */ /* 0x000fe20000000800 */
[----:B------:R-:W0:Y:S01]  /*0640*/  I2F.RP R3, R12 ;  /* 0x0000000c00037306 */ /* 0x000e220000209400 */
[----:B------:R-:W-:Y:S01]  /*0650*/  IABS R10, R16 ;  /* 0x00000010000a7213 */ /* 0x000fe20000000000 */
[----:B------:R-:W1:Y:S01]  /*0660*/  LDC R93, c[0x0][0x238] ;  /* 0x00008e00ff5d7b82 */ /* 0x000e620000000800 */
[----:B------:R-:W-:Y:S02]  /*0670*/  ISETP.GE.AND P6, PT, R16, RZ, PT ;  /* 0x000000ff1000720c */ /* 0x000fe40003fc6270 */
[----:B------:R-:W-:Y:S02]  /*0680*/  CS2R R42, SRZ ;  /* 0x00000000002a7805 */ /* 0x000fe4000001ff00 */
[----:B------:R-:W-:-:S02]  /*0690*/  LOP3.LUT R56, R15, 0x18, RZ, 0xfc, !PT ;  /* 0x000000180f387812 */ /* 0x000fc400078efcff */
[----:B------:R-:W-:Y:S02]  /*06a0*/  CS2R R44, SRZ ;  /* 0x00000000002c7805 */ /* 0x000fe4000001ff00 */
[C---:B------:R-:W-:Y:S01]  /*06b0*/  LOP3.LUT R57, R15.reuse, 0x16, RZ, 0xfc, !PT ;  /* 0x000000160f397812 */ /* 0x040fe200078efcff */
[----:B------:R-:W2:Y:S01]  /*06c0*/  I2F.RP R0, R2 ;  /* 0x0000000200007306 */ /* 0x000ea20000209400 */
[C---:B------:R-:W-:Y:S02]  /*06d0*/  LOP3.LUT R58, R15.reuse, 0x14, RZ, 0xfc, !PT ;  /* 0x000000140f3a7812 */ /* 0x040fe400078efcff */
[----:B------:R-:W-:Y:S02]  /*06e0*/  CS2R R46, SRZ ;  /* 0x00000000002e7805 */ /* 0x000fe4000001ff00 */
[----:B------:R-:W-:Y:S02]  /*06f0*/  LOP3.LUT R59, R15, 0x12, RZ, 0xfc, !PT ;  /* 0x000000120f3b7812 */ /* 0x000fe400078efcff */
[----:B------:R-:W-:-:S02]  /*0700*/  CS2R R48, SRZ ;  /* 0x0000000000307805 */ /* 0x000fc4000001ff00 */
[C---:B------:R-:W-:Y:S02]  /*0710*/  LOP3.LUT R60, R15.reuse, 0x10, RZ, 0xfc, !PT ;  /* 0x000000100f3c7812 */ /* 0x040fe400078efcff */
[----:B------:R-:W-:Y:S02]  /*0720*/  CS2R R50, SRZ ;  /* 0x0000000000327805 */ /* 0x000fe4000001ff00 */
[C---:B------:R-:W-:Y:S01]  /*0730*/  LOP3.LUT R61, R15.reuse, 0xc, RZ, 0xfc, !PT ;  /* 0x0000000c0f3d7812 */ /* 0x040fe200078efcff */
[----:B0-----:R-:W0:Y:S01]  /*0740*/  MUFU.RCP R3, R3 ;  /* 0x0000000300037308 */ /* 0x001e220000001000 */
[C---:B------:R-:W-:Y:S02]  /*0750*/  LOP3.LUT R62, R15.reuse, 0xa, RZ, 0xfc, !PT ;  /* 0x0000000a0f3e7812 */ /* 0x040fe400078efcff */
[----:B------:R-:W-:Y:S02]  /*0760*/  CS2R R52, SRZ ;  /* 0x0000000000347805 */ /* 0x000fe4000001ff00 */
[----:B------:R-:W-:-:S02]  /*0770*/  LOP3.LUT R63, R15, 0x8, RZ, 0xfc, !PT ;  /* 0x000000080f3f7812 */ /* 0x000fc400078efcff */
[----:B------:R-:W-:Y:S02]  /*0780*/  CS2R R54, SRZ ;  /* 0x0000000000367805 */ /* 0x000fe4000001ff00 */
[C---:B------:R-:W-:Y:S01]  /*0790*/  LOP3.LUT R64, R15.reuse, 0x6, RZ, 0xfc, !PT ;  /* 0x000000060f407812 */ /* 0x040fe200078efcff */
[----:B------:R-:W-:Y:S01]  /*07a0*/  UMOV UR8, 0x80 ;  /* 0x0000008000087882 */ /* 0x000fe20000000000 */
[C---:B------:R-:W-:Y:S01]  /*07b0*/  LOP3.LUT R65, R15.reuse, 0x4, RZ, 0xfc, !PT ;  /* 0x000000040f417812 */ /* 0x040fe200078efcff */
[----:B--2---:R-:W2:Y:S01]  /*07c0*/  MUFU.RCP R0, R0 ;  /* 0x0000000000007308 */ /* 0x004ea20000001000 */
[----:B------:R-:W-:Y:S01]  /*07d0*/  LOP3.LUT R66, R15, 0x2, RZ, 0xfc, !PT ;  /* 0x000000020f427812 */ /* 0x000fe200078efcff */
[-C--:B-1----:R-:W-:Y:S01]  /*07e0*/  IMAD R56, R56, R93.reuse, RZ ;  /* 0x0000005d38387224 */ /* 0x082fe200078e02ff */
[----:B------:R-:W-:Y:S01]  /*07f0*/  UMOV UR9, 0x40000040 ;  /* 0x4000004000097882 */ /* 0x000fe20000000000 */
[-C--:B------:R-:W-:Y:S01]  /*0800*/  IMAD R57, R57, R93.reuse, RZ ;  /* 0x0000005d39397224 */ /* 0x080fe200078e02ff */
[----:B------:R-:W-:Y:S01]  /*0810*/  UMOV UR10, 0xfffffffe ;  /* 0xfffffffe000a7882 */ /* 0x000fe20000000000 */
[-C--:B------:R-:W-:Y:S01]  /*0820*/  IMAD R58, R58, R93.reuse, RZ ;  /* 0x0000005d3a3a7224 */ /* 0x080fe200078e02ff */
[----:B------:R-:W-:Y:S01]  /*0830*/  UMOV UR11, 0x7fffffdf ;  /* 0x7fffffdf000b7882 */ /* 0x000fe20000000000 */
[-C--:B------:R-:W-:Y:S01]  /*0840*/  IMAD R59, R59, R93.reuse, RZ ;  /* 0x0000005d3b3b7224 */ /* 0x080fe200078e02ff */
[----:B------:R-:W-:Y:S01]  /*0850*/  ULDC UR14, c[0x0][0x230] ;  /* 0x00008c00000e7ab9 */ /* 0x000fe20000000800 */
[----:B0-----:R-:W-:Y:S01]  /*0860*/  VIADD R6, R3, 0xffffffe ;  /* 0x0ffffffe03067836 */ /* 0x001fe20000000000 */
[----:B------:R-:W-:Y:S01]  /*0870*/  SHF.R.U32.HI R3, RZ, 0x5, R17 ;  /* 0x00000005ff037819 */ /* 0x000fe20000011611 */
[----:B------:R-:W-:-:S02]  /*0880*/  IMAD R60, R60, R93, RZ ;  /* 0x0000005d3c3c7224 */ /* 0x000fc400078e02ff */
[----:B------:R0:W1:Y:S01]  /*0890*/  F2I.FTZ.U32.TRUNC.NTZ R7, R6 ;  /* 0x0000000600077305 */ /* 0x000062000021f000 */
[----:B------:R-:W-:Y:S01]  /*08a0*/  SGXT.U32 R3, R3, 0x2 ;  /* 0x000000020303781a */ /* 0x000fe20000000000 */
[-C--:B------:R-:W-:Y:S02]  /*08b0*/  IMAD R61, R61, R93.reuse, RZ ;  /* 0x0000005d3d3d7224 */ /* 0x080fe400078e02ff */
[----:B--2---:R-:W-:Y:S01]  /*08c0*/  VIADD R4, R0, 0xffffffe ;  /* 0x0ffffffe00047836 */ /* 0x004fe20000000000 */
[----:B------:R-:W-:Y:S01]  /*08d0*/  LOP3.LUT R0, R14, UR4, R3, 0xfe, !PT ;  /* 0x000000040e007c12 */ /* 0x000fe2000f8efe03 */
[----:B------:R-:W-:Y:S01]  /*08e0*/  ULDC UR4, c[0x0][0x234] ;  /* 0x00008d0000047ab9 */ /* 0x000fe20000000800 */
[-C--:B------:R-:W-:Y:S01]  /*08f0*/  IMAD R62, R62, R93.reuse, RZ ;  /* 0x0000005d3e3e7224 */ /* 0x080fe200078e02ff */
[----:B------:R2:W3:Y:S01]  /*0900*/  F2I.FTZ.U32.TRUNC.NTZ R5, R4 ;  /* 0x0000000400057305 */ /* 0x0004e2000021f000 */
[----:B0-----:R-:W-:Y:S01]  /*0910*/  IMAD.MOV.U32 R6, RZ, RZ, RZ ;  /* 0x000000ffff067224 */ /* 0x001fe200078e00ff */
[C---:B------:R-:W-:Y:S01]  /*0920*/  LOP3.LUT R20, R0.reuse, 0x24, RZ, 0xfc, !PT ;  /* 0x0000002400147812 */ /* 0x040fe200078efcff */
[-C--:B------:R-:W-:Y:S01]  /*0930*/  IMAD R63, R63, R93.reuse, RZ ;  /* 0x0000005d3f3f7224 */ /* 0x080fe200078e02ff */
[----:B------:R-:W-:Y:S01]  /*0940*/  LOP3.LUT R22, R0, 0x20, RZ, 0xfc, !PT ;  /* 0x0000002000167812 */ /* 0x000fe200078efcff */
[-C--:B------:R-:W-:Y:S01]  /*0950*/  IMAD R64, R64, R93.reuse, RZ ;  /* 0x0000005d40407224 */ /* 0x080fe200078e02ff */
[C---:B------:R-:W-:Y:S01]  /*0960*/  LOP3.LUT R24, R0.reuse, 0x1c, RZ, 0xfc, !PT ;  /* 0x0000001c00187812 */ /* 0x040fe200078efcff */
[--C-:B-1----:R-:W-:Y:S01]  /*0970*/  IMAD.MOV R11, RZ, RZ, -R7.reuse ;  /* 0x000000ffff0b7224 */ /* 0x102fe200078e0a07 */
[----:B------:R-:W-:Y:S01]  /*0980*/  LOP3.LUT R26, R0, 0x18, RZ, 0xfc, !PT ;  /* 0x00000018001a7812 */ /* 0x000fe200078efcff */
[-C--:B------:R-:W-:Y:S01]  /*0990*/  IMAD R65, R65, R93.reuse, RZ ;  /* 0x0000005d41417224 */ /* 0x080fe200078e02ff */
[----:B------:R-:W-:Y:S01]  /*09a0*/  IABS R25, R24 ;  /* 0x0000001800197213 */ /* 0x000fe20000000000 */
[----:B------:R-:W-:Y:S01]  /*09b0*/  IMAD R11, R11, R12, RZ ;  /* 0x0000000c0b0b7224 */ /* 0x000fe200078e02ff */
[----:B------:R-:W-:Y:S01]  /*09c0*/  IABS R27, R26 ;  /* 0x0000001a001b7213 */ /* 0x000fe20000000000 */
[----:B------:R-:W-:Y:S01]  /*09d0*/  IMAD R66, R66, R93, RZ ;  /* 0x0000005d42427224 */ /* 0x000fe200078e02ff */
[C---:B------:R-:W-:Y:S01]  /*09e0*/  LOP3.LUT R28, R0.reuse, 0x10, RZ, 0xfc, !PT ;  /* 0x00000010001c7812 */ /* 0x040fe200078efcff */
[----:B------:R-:W-:Y:S01]  /*09f0*/  IMAD.HI.U32 R7, R7, R11, R6 ;  /* 0x0000000b07077227 */ /* 0x000fe200078e0006 */
[----:B------:R-:W-:-:S02]  /*0a00*/  LOP3.LUT R6, R0, 0x3c, RZ, 0xfc, !PT ;  /* 0x0000003c00067812 */ /* 0x000fc400078efcff */
[----:B------:R-:W-:Y:S01]  /*0a10*/  IABS R31, R28 ;  /* 0x0000001c001f7213 */ /* 0x000fe20000000000 */
[----:B------:R-:W-:Y:S01]  /*0a20*/  IMAD.MOV.U32 R11, RZ, RZ, R10 ;  /* 0x000000ffff0b7224 */ /* 0x000fe200078e000a */
[----:B--2---:R-:W-:Y:S01]  /*0a30*/  IABS R4, R6 ;  /* 0x0000000600047213 */ /* 0x004fe20000000000 */
[----:B---3--:R-:W-:Y:S01]  /*0a40*/  IMAD.MOV R3, RZ, RZ, -R5 ;  /* 0x000000ffff037224 */ /* 0x008fe200078e0a05 */
[----:B------:R-:W-:Y:S01]  /*0a50*/  ISETP.GE.AND P1, PT, R6, RZ, PT ;  /* 0x000000ff0600720c */ /* 0x000fe20003f26270 */
[----:B------:R-:W-:Y:S01]  /*0a60*/  IMAD.HI.U32 R7, R7, R11, RZ ;  /* 0x0000000b07077227 */ /* 0x000fe200078e00ff */
[C---:B------:R-:W-:Y:S02]  /*0a70*/  LOP3.LUT R6, R0.reuse, 0x34, RZ, 0xfc, !PT ;  /* 0x0000003400067812 */ /* 0x040fe400078efcff */
[----:B------:R-:W-:Y:S01]  /*0a80*/  LOP3.LUT R10, R0, 0x2c, RZ, 0xfc, !PT ;  /* 0x0000002c000a7812 */ /* 0x000fe200078efcff */
[----:B------:R-:W-:Y:S01]  /*0a90*/  IMAD.MOV R7, RZ, RZ, -R7 ;  /* 0x000000ffff077224 */ /* 0x000fe200078e0a07 */
[----:B------:R-:W-:Y:S01]  /*0aa0*/  IABS R19, R6 ;  /* 0x0000000600137213 */ /* 0x000fe20000000000 */
[----:B------:R-:W-:Y:S01]  /*0ab0*/  IMAD R3, R3, R2, RZ ;  /* 0x0000000203037224 */ /* 0x000fe200078e02ff */
[----:B------:R-:W-:Y:S01]  /*0ac0*/  ISETP.GE.AND P4, PT, R6, RZ, PT ;  /* 0x000000ff0600720c */ /* 0x000fe20003f86270 */
[----:B------:R-:W-:Y:S01]  /*0ad0*/  IMAD R11, R12, R7, R11 ;  /* 0x000000070c0b7224 */ /* 0x000fe200078e020b */
[----:B------:R-:W-:Y:S01]  /*0ae0*/  IABS R23, R10 ;  /* 0x0000000a00177213 */ /* 0x000fe20000000000 */
[----:B------:R-:W-:Y:S01]  /*0af0*/  IMAD.MOV.U32 R7, RZ, RZ, R4 ;  /* 0x000000ffff077224 */ /* 0x000fe200078e0004 */
[----:B------:R-:W-:Y:S01]  /*0b00*/  LOP3.LUT R32, R0, 0x8, RZ, 0xfc, !PT ;  /* 0x0000000800207812 */ /* 0x000fe200078efcff */
[----:B------:R-:W-:Y:S01]  /*0b10*/  IMAD.MOV.U32 R4, RZ, RZ, RZ ;  /* 0x000000ffff047224 */ /* 0x000fe200078e00ff */
[----:B------:R-:W-:Y:S01]  /*0b20*/  ISETP.GT.U32.AND P0, PT, R12, R11, PT ;  /* 0x0000000b0c00720c */ /* 0x000fe20003f04070 */
[----:B------:R-:W-:Y:S01]  /*0b30*/  IMAD.SHL.U32 R67, R93, 0x20, RZ ;  /* 0x000000205d437824 */ /* 0x000fe200078e00ff */
[----:B------:R-:W-:Y:S01]  /*0b40*/  LOP3.LUT R30, R0, 0xc, RZ, 0xfc, !PT ;  /* 0x0000000c001e7812 */ /* 0x000fe200078efcff */
[----:B------:R-:W-:Y:S01]  /*0b50*/  IMAD.HI.U32 R4, R5, R3, R4 ;  /* 0x0000000305047227 */ /* 0x000fe200078e0004 */
[----:B------:R-:W-:-:S02]  /*0b60*/  SHF.R.S32.HI R3, RZ, 0x1f, R92 ;  /* 0x0000001fff037819 */ /* 0x000fc4000001145c */
[----:B------:R-:W-:Y:S02]  /*0b70*/  IABS R35, R32 ;  /* 0x0000002000237213 */ /* 0x000fe40000000000 */
[----:B------:R-:W-:Y:S01]  /*0b80*/  LEA.HI R92, R3, R92, RZ, 0x5 ;  /* 0x0000005c035c7211 */ /* 0x000fe200078f28ff */
[----:B------:R-:W-:Y:S01]  /*0b90*/  IMAD.HI.U32 R5, R4, R7, RZ ;  /* 0x0000000704057227 */ /* 0x000fe200078e00ff */
[----:B------:R-:W-:Y:S02]  /*0ba0*/  IABS R33, R30 ;  /* 0x0000001e00217213 */ /* 0x000fe40000000000 */
[----:B------:R-:W-:Y:S01]  /*0bb0*/  IABS R39, R0 ;  /* 0x0000000000277213 */ /* 0x000fe20000000000 */
[----:B------:R-:W-:Y:S01]  /*0bc0*/  @!P0 IMAD.IADD R11, R11, 0x1, -R12 ;  /* 0x000000010b0b8824 */ /* 0x000fe200078e0a0c */
[----:B------:R-:W-:Y:S01]  /*0bd0*/  ISETP.GE.AND P0, PT, R10, RZ, PT ;  /* 0x000000ff0a00720c */ /* 0x000fe20003f06270 */
[----:B------:R-:W-:Y:S01]  /*0be0*/  IMAD.MOV R5, RZ, RZ, -R5 ;  /* 0x000000ffff057224 */ /* 0x000fe200078e0a05 */
[----:B------:R-:W-:Y:S01]  /*0bf0*/  SHF.R.S32.HI R92, RZ, 0x5, R92 ;  /* 0x00000005ff5c7819 */ /* 0x000fe2000001145c */
[----:B------:R-:W-:Y:S01]  /*0c00*/  IMAD.HI.U32 R6, R4, R19, RZ ;  /* 0x0000001304067227 */ /* 0x000fe200078e00ff */
[----:B------:R-:W-:-:S03]  /*0c10*/  ISETP.GT.U32.AND P5, PT, R12, R11, PT ;  /* 0x0000000b0c00720c */ /* 0x000fc60003fa4070 */
[----:B------:R-:W-:Y:S01]  /*0c20*/  IMAD R3, R2, R5, R7 ;  /* 0x0000000502037224 */ /* 0x000fe200078e0207 */
[C---:B------:R-:W-:Y:S01]  /*0c30*/  LOP3.LUT R5, R0.reuse, 0x38, RZ, 0xfc, !PT ;  /* 0x0000003800057812 */ /* 0x040fe200078efcff */
[----:B------:R-:W-:Y:S01]  /*0c40*/  IMAD.MOV R6, RZ, RZ, -R6 ;  /* 0x000000ffff067224 */ /* 0x000fe200078e0a06 */
[----:B------:R-:W-:Y:S01]  /*0c50*/  LOP3.LUT R7, R0, 0x30, RZ, 0xfc, !PT ;  /* 0x0000003000077812 */ /* 0x000fe200078efcff */
[----:B------:R-:W-:Y:S01]  /*0c60*/  IMAD.HI.U32 R10, R4, R23, RZ ;  /* 0x00000017040a7227 */ /* 0x000fe200078e00ff */
[----:B------:R-:W-:Y:S02]  /*0c70*/  IABS R13, R5 ;  /* 0x00000005000d7213 */ /* 0x000fe40000000000 */
[----:B------:R-:W-:Y:S01]  /*0c80*/  ISETP.GE.AND P3, PT, R5, RZ, PT ;  /* 0x000000ff0500720c */ /* 0x000fe20003f66270 */
[----:B------:R-:W-:Y:S01]  /*0c90*/  IMAD.MOV R10, RZ, RZ, -R10 ;  /* 0x000000ffff0a7224 */ /* 0x000fe200078e0a0a */
[----:B------:R-:W-:Y:S01]  /*0ca0*/  IABS R21, R7 ;  /* 0x0000000700157213 */ /* 0x000fe20000000000 */
[----:B------:R-:W-:Y:S01]  /*0cb0*/  @!P5 IMAD.IADD R11, R11, 0x1, -R12 ;  /* 0x000000010b0bd824 */ /* 0x000fe200078e0a0c */
[----:B------:R-:W-:Y:S01]  /*0cc0*/  ISETP.NE.AND P5, PT, R8, RZ, PT ;  /* 0x000000ff0800720c */ /* 0x000fe20003fa5270 */
[----:B------:R-:W-:Y:S01]  /*0cd0*/  IMAD.HI.U32 R5, R4, R13, RZ ;  /* 0x0000000d04057227 */ /* 0x000fe200078e00ff */
[----:B------:R-:W-:-:S03]  /*0ce0*/  ISETP.GE.AND P2, PT, R7, RZ, PT ;  /* 0x000000ff0700720c */ /* 0x000fc60003f46270 */
[----:B------:R-:W-:Y:S02]  /*0cf0*/  IMAD.MOV.U32 R12, RZ, RZ, R11 ;  /* 0x000000ffff0c7224 */ /* 0x000fe400078e000b */
[----:B------:R-:W-:Y:S02]  /*0d00*/  IMAD.MOV R5, RZ, RZ, -R5 ;  /* 0x000000ffff057224 */ /* 0x000fe400078e0a05 */
[----:B------:R-:W-:Y:S02]  /*0d10*/  @!P6 IMAD.MOV R12, RZ, RZ, -R12 ;  /* 0x000000ffff0ce224 */ /* 0x000fe400078e0a0c */
[----:B------:R-:W-:Y:S02]  /*0d20*/  IMAD R5, R2, R5, R13 ;  /* 0x0000000502057224 */ /* 0x000fe400078e020d */
[----:B------:R-:W-:Y:S01]  /*0d30*/  @!P5 LOP3.LUT R12, RZ, R8, RZ, 0x33, !PT ;  /* 0x00000008ff0cd212 */ /* 0x000fe200078e33ff */
[----:B------:R-:W-:Y:S01]  /*0d40*/  IMAD.HI.U32 R7, R4, R21, RZ ;  /* 0x0000001504077227 */ /* 0x000fe200078e00ff */
[----:B------:R-:W-:-:S02]  /*0d50*/  ISETP.GT.U32.AND P5, PT, R2, R3, PT ;  /* 0x000000030200720c */ /* 0x000fc40003fa4070 */
[C---:B------:R-:W-:Y:S01]  /*0d60*/  ISETP.GT.U32.AND P6, PT, R2.reuse, R5, PT ;  /* 0x000000050200720c */ /* 0x040fe20003fc4070 */
[----:B------:R-:W-:Y:S02]  /*0d70*/  IMAD.MOV R18, RZ, RZ, -R7 ;  /* 0x000000ffff127224 */ /* 0x000fe400078e0a07 */
[C---:B------:R-:W-:Y:S02]  /*0d80*/  IMAD R7, R2.reuse, R6, R19 ;  /* 0x0000000602077224 */ /* 0x040fe400078e0213 */
[----:B------:R-:W-:Y:S01]  /*0d90*/  IMAD R11, R2, R18, R21 ;  /* 0x00000012020b7224 */ /* 0x000fe200078e0215 */
[----:B------:R-:W-:Y:S01]  /*0da0*/  LOP3.LUT R18, R0, 0x28, RZ, 0xfc, !PT ;  /* 0x0000002800127812 */ /* 0x000fe200078efcff */
[----:B------:R-:W-:Y:S01]  /*0db0*/  IMAD R13, R2, R10, R23 ;  /* 0x0000000a020d7224 */ /* 0x000fe200078e0217 */
[----:B------:R-:W-:Y:S01]  /*0dc0*/  IABS R21, R20 ;  /* 0x0000001400157213 */ /* 0x000fe20000000000 */
[----:B------:R-:W-:Y:S01]  /*0dd0*/  IMAD R12, R12, UR4, RZ ;  /* 0x000000040c0c7c24 */ /* 0x000fe2000f8e02ff */
[----:B------:R-:W-:Y:S01]  /*0de0*/  IABS R19, R18 ;  /* 0x0000001200137213 */ /* 0x000fe20000000000 */
[--C-:B------:R-:W-:Y:S01]  /*0df0*/  @!P5 IMAD.IADD R3, R3, 0x1, -R2.reuse ;  /* 0x000000010303d824 */ /* 0x100fe200078e0a02 */
[----:B------:R-:W-:Y:S01]  /*0e00*/  IABS R23, R22 ;  /* 0x0000001600177213 */ /* 0x000fe20000000000 */
[----:B------:R-:W-:Y:S01]  /*0e10*/  @!P6 IMAD.IADD R5, R5, 0x1, -R2 ;  /* 0x000000010505e824 */ /* 0x000fe200078e0a02 */
[----:B------:R-:W-:Y:S01]  /*0e20*/  USHF.R.U32.HI UR4, URZ, 0x4, UR12 ;  /* 0x000000043f047899 */ /* 0x000fe2000801160c */
[----:B------:R-:W-:Y:S01]  /*0e30*/  IMAD.HI.U32 R6, R4, R19, RZ ;  /* 0x0000001304067227 */ /* 0x000fe200078e00ff */
[----:B------:R-:W-:-:S02]  /*0e40*/  ISETP.GT.U32.AND P5, PT, R2, R3, PT ;  /* 0x000000030200720c */ /* 0x000fc40003fa4070 */
[----:B------:R-:W-:Y:S01]  /*0e50*/  ISETP.GT.U32.AND P6, PT, R2, R5, PT ;  /* 0x000000050200720c */ /* 0x000fe20003fc4070 */
[----:B------:R-:W-:Y:S01]  /*0e60*/  IMAD.HI.U32 R8, R4, R21, RZ ;  /* 0x0000001504087227 */ /* 0x000fe200078e00ff */
[----:B------:R-:W-:-:S03]  /*0e70*/  USGXT.U32 UR4, UR4, 0xe ;  /* 0x0000000e0404789a */ /* 0x000fc60008000000 */
[----:B------:R-:W-:-:S04]  /*0e80*/  IMAD.HI.U32 R10, R4, R23, RZ ;  /* 0x00000017040a7227 */ /* 0x000fc800078e00ff */
[----:B------:R-:W-:Y:S02]  /*0e90*/  IMAD.MOV R6, RZ, RZ, -R6 ;  /* 0x000000ffff067224 */ /* 0x000fe400078e0a06 */
[--C-:B------:R-:W-:Y:S01]  /*0ea0*/  @!P5 IMAD.IADD R3, R3, 0x1, -R2.reuse ;  /* 0x000000010303d824 */ /* 0x100fe200078e0a02 */
[C---:B------:R-:W-:Y:S01]  /*0eb0*/  ISETP.GT.U32.AND P5, PT, R2.reuse, R7, PT ;  /* 0x000000070200720c */ /* 0x040fe20003fa4070 */
[----:B------:R-:W-:Y:S01]  /*0ec0*/  @!P6 IMAD.IADD R5, R5, 0x1, -R2 ;  /* 0x000000010505e824 */ /* 0x000fe200078e0a02 */
[C---:B------:R-:W-:Y:S01]  /*0ed0*/  ISETP.GT.U32.AND P6, PT, R2.reuse, R11, PT ;  /* 0x0000000b0200720c */ /* 0x040fe20003fc4070 */
[----:B------:R-:W-:Y:S02]  /*0ee0*/  IMAD.MOV R8, RZ, RZ, -R8 ;  /* 0x000000ffff087224 */ /* 0x000fe400078e0a08 */
[----:B------:R-:W-:Y:S02]  /*0ef0*/  IMAD.MOV R10, RZ, RZ, -R10 ;  /* 0x000000ffff0a7224 */ /* 0x000fe400078e0a0a */
[----:B------:R-:W-:-:S02]  /*0f00*/  IMAD R19, R2, R6, R19 ;  /* 0x0000000602137224 */ /* 0x000fc400078e0213 */
[C---:B------:R-:W-:Y:S02]  /*0f10*/  IMAD R21, R2.reuse, R8, R21 ;  /* 0x0000000802157224 */ /* 0x040fe400078e0215 */
[----:B------:R-:W-:Y:S01]  /*0f20*/  @!P1 IMAD.MOV R3, RZ, RZ, -R3 ;  /* 0x000000ffff039224 */ /* 0x000fe200078e0a03 */
[----:B------:R-:W-:Y:S01]  /*0f30*/  ISETP.GT.U32.AND P1, PT, R2, R13, PT ;  /* 0x0000000d0200720c */ /* 0x000fe20003f24070 */
[--C-:B------:R-:W-:Y:S02]  /*0f40*/  @!P5 IMAD.IADD R7, R7, 0x1, -R2.reuse ;  /* 0x000000010707d824 */ /* 0x100fe400078e0a02 */
[----:B------:R-:W-:Y:S02]  /*0f50*/  @!P6 IMAD.IADD R11, R11, 0x1, -R2 ;  /* 0x000000010b0be824 */ /* 0x000fe400078e0a02 */
[----:B------:R-:W-:Y:S01]  /*0f60*/  IMAD.HI.U32 R6, R4, R25, RZ ;  /* 0x0000001904067227 */ /* 0x000fe200078e00ff */
[C---:B------:R-:W-:Y:S02]  /*0f70*/  ISETP.GT.U32.AND P5, PT, R2.reuse, R7, PT ;  /* 0x000000070200720c */ /* 0x040fe40003fa4070 */
[----:B------:R-:W-:Y:S01]  /*0f80*/  ISETP.GT.U32.AND P6, PT, R2, R11, PT ;  /* 0x0000000b0200720c */ /* 0x000fe20003fc4070 */
[----:B------:R-:W-:-:S04]  /*0f90*/  IMAD.HI.U32 R8, R4, R27, RZ ;  /* 0x0000001b04087227 */ /* 0x000fc800078e00ff */
[----:B------:R-:W-:Y:S01]  /*0fa0*/  IMAD R23, R2, R10, R23 ;  /* 0x0000000a02177224 */ /* 0x000fe200078e0217 */
[----:B------:R-:W-:Y:S01]  /*0fb0*/  LOP3.LUT R10, R0, 0x14, RZ, 0xfc, !PT ;  /* 0x00000014000a7812 */ /* 0x000fe200078efcff */
[----:B------:R-:W-:Y:S01]  /*0fc0*/  @!P3 IMAD.MOV R5, RZ, RZ, -R5 ;  /* 0x000000ffff05b224 */ /* 0x000fe200078e0a05 */
[C---:B------:R-:W-:Y:S01]  /*0fd0*/  ISETP.GT.U32.AND P3, PT, R2.reuse, R19, PT ;  /* 0x000000130200720c */ /* 0x040fe20003f64070 */
[----:B------:R-:W-:Y:S01]  /*0fe0*/  IMAD.MOV R6, RZ, RZ, -R6 ;  /* 0x000000ffff067224 */ /* 0x000fe200078e0a06 */
[----:B------:R-:W-:Y:S01]  /*0ff0*/  IABS R29, R10 ;  /* 0x0000000a001d7213 */ /* 0x000fe20000000000 */
[----:B------:R-:W-:Y:S01]  /*1000*/  @!P5 IMAD.IADD R7, R7, 0x1, -R2 ;  /* 0x000000010707d824 */ /* 0x000fe200078e0a02 */
[C---:B------:R-:W-:Y:S01]  /*1010*/  ISETP.GT.U32.AND P5, PT, R2.reuse, R21, PT ;  /* 0x000000150200720c */ /* 0x040fe20003fa4070 */
[----:B------:R-:W-:Y:S02]  /*1020*/  IMAD.MOV R8, RZ, RZ, -R8 ;  /* 0x000000ffff087224 */ /* 0x000fe400078e0a08 */
[----:B------:R-:W-:Y:S01]  /*1030*/  @!P6 IMAD.IADD R11, R11, 0x1, -R2 ;  /* 0x000000010b0be824 */ /* 0x000fe200078e0a02 */
[C---:B------:R-:W-:Y:S01]  /*1040*/  ISETP.GT.U32.AND P6, PT, R2.reuse, R23, PT ;  /* 0x000000170200720c */ /* 0x040fe20003fc4070 */
[----:B------:R-:W-:-:S02]  /*1050*/  IMAD R25, R2, R6, R25 ;  /* 0x0000000602197224 */ /* 0x000fc400078e0219 */
[----:B------:R-:W-:Y:S02]  /*1060*/  IMAD R27, R2, R8, R27 ;  /* 0x00000008021b7224 */ /* 0x000fe400078e021b */
[----:B------:R-:W-:-:S04]  /*1070*/  IMAD.HI.U32 R8, R4, R31, RZ ;  /* 0x0000001f04087227 */ /* 0x000fc800078e00ff */
[----:B------:R-:W-:Y:S01]  /*1080*/  @!P1 IMAD.IADD R13, R13, 0x1, -R2 ;  /* 0x000000010d0d9824 */ /* 0x000fe200078e0a02 */
[----:B------:R-:W-:Y:S01]  /*1090*/  ISETP.GT.U32.AND P1, PT, R2, R25, PT ;  /* 0x000000190200720c */ /* 0x000fe20003f24070 */
[----:B------:R-:W-:-:S04]  /*10a0*/  IMAD.HI.U32 R6, R4, R29, RZ ;  /* 0x0000001d04067227 */ /* 0x000fc800078e00ff */
[----:B------:R-:W-:Y:S02]  /*10b0*/  IMAD.MOV R8, RZ, RZ, -R8 ;  /* 0x000000ffff087224 */ /* 0x000fe400078e0a08 */
[--C-:B------:R-:W-:Y:S01]  /*10c0*/  @!P3 IMAD.IADD R19, R19, 0x1, -R2.reuse ;  /* 0x000000011313b824 */ /* 0x100fe200078e0a02 */
[C---:B------:R-:W-:Y:S01]  /*10d0*/  ISETP.GT.U32.AND P3, PT, R2.reuse, R27, PT ;  /* 0x0000001b0200720c */ /* 0x040fe20003f64070 */
[----:B------:R-:W-:Y:S02]  /*10e0*/  @!P5 IMAD.IADD R21, R21, 0x1, -R2 ;  /* 0x000000011515d824 */ /* 0x000fe400078e0a02 */
[----:B------:R-:W-:Y:S01]  /*10f0*/  IMAD.MOV R6, RZ, RZ, -R6 ;  /* 0x000000ffff067224 */ /* 0x000fe200078e0a06 */
[C---:B------:R-:W-:Y:S01]  /*1100*/  ISETP.GT.U32.AND P5, PT, R2.reuse, R19, PT ;  /* 0x000000130200720c */ /* 0x040fe20003fa4070 */
[----:B------:R-:W-:Y:S02]  /*1110*/  IMAD R31, R2, R8, R31 ;  /* 0x00000008021f7224 */ /* 0x000fe400078e021f */
[----:B------:R-:W-:-:S04]  /*1120*/  IMAD.HI.U32 R8, R4, R35, RZ ;  /* 0x0000002304087227 */ /* 0x000fc800078e00ff */
[----:B------:R-:W-:Y:S01]  /*1130*/  @!P4 IMAD.MOV R7, RZ, RZ, -R7 ;  /* 0x000000ffff07c224 */ /* 0x000fe200078e0a07 */
[C---:B------:R-:W-:Y:S01]  /*1140*/  ISETP.GT.U32.AND P4, PT, R2.reuse, R13, PT ;  /* 0x0000000d0200720c */ /* 0x040fe20003f84070 */
[----:B------:R-:W-:Y:S01]  /*1150*/  @!P6 IMAD.IADD R23, R23, 0x1, -R2 ;  /* 0x000000011717e824 */ /* 0x000fe200078e0a02 */
[C---:B------:R-:W-:Y:S01]  /*1160*/  ISETP.GT.U32.AND P6, PT, R2.reuse, R21, PT ;  /* 0x000000150200720c */ /* 0x040fe20003fc4070 */
[----:B------:R-:W-:Y:S02]  /*1170*/  IMAD R29, R2, R6, R29 ;  /* 0x00000006021d7224 */ /* 0x000fe400078e021d */
[----:B------:R-:W-:-:S04]  /*1180*/  IMAD.HI.U32 R6, R4, R33, RZ ;  /* 0x0000002104067227 */ /* 0x000fc800078e00ff */
[----:B------:R-:W-:Y:S02]  /*1190*/  IMAD.MOV R8, RZ, RZ, -R8 ;  /* 0x000000ffff087224 */ /* 0x000fe400078e0a08 */
[----:B------:R-:W-:Y:S02]  /*11a0*/  IMAD.MOV R6, RZ, RZ, -R6 ;  /* 0x000000ffff067224 */ /* 0x000fe400078e0a06 */
[----:B------:R-:W-:Y:S01]  /*11b0*/  IMAD R35, R2, R8, R35 ;  /* 0x0000000802237224 */ /* 0x000fe200078e0223 */
[----:B------:R-:W-:Y:S01]  /*11c0*/  LOP3.LUT R8, R0, 0x4, RZ, 0xfc, !PT ;  /* 0x0000000400087812 */ /* 0x000fe200078efcff */
[--C-:B------:R-:W-:Y:S01]  /*11d0*/  @!P1 IMAD.IADD R25, R25, 0x1, -R2.reuse ;  /* 0x0000000119199824 */ /* 0x100fe200078e0a02 */
[C---:B------:R-:W-:Y:S01]  /*11e0*/  ISETP.GT.U32.AND P1, PT, R2.reuse, R23, PT ;  /* 0x000000170200720c */ /* 0x040fe20003f24070 */
[----:B------:R-:W-:Y:S01]  /*11f0*/  IMAD R33, R2, R6, R33 ;  /* 0x0000000602217224 */ /* 0x000fe200078e0221 */
[----:B------:R-:W-:Y:S01]  /*1200*/  IABS R37, R8 ;  /* 0x0000000800257213 */ /* 0x000fe20000000000 */
[----:B------:R-:W-:-:S02]  /*1210*/  @!P3 IMAD.IADD R27, R27, 0x1, -R2 ;  /* 0x000000011b1bb824 */ /* 0x000fc400078e0a02 */
[----:B------:R-:W-:Y:S01]  /*1220*/  @!P2 IMAD.MOV R11, RZ, RZ, -R11 ;  /* 0x000000ffff0ba224 */ /* 0x000fe200078e0a0b */
[----:B------:R-:W-:Y:S01]  /*1230*/  ISETP.GT.U32.AND P2, PT, R2, R25, PT ;  /* 0x000000190200720c */ /* 0x000fe20003f44070 */
[----:B------:R-:W-:Y:S01]  /*1240*/  IMAD.HI.U32 R6, R4, R39, RZ ;  /* 0x0000002704067227 */ /* 0x000fe200078e00ff */
[----:B------:R-:W-:-:S03]  /*1250*/  ISETP.GT.U32.AND P3, PT, R2, R27, PT ;  /* 0x0000001b0200720c */ /* 0x000fc60003f64070 */
[--C-:B------:R-:W-:Y:S01]  /*1260*/  @!P4 IMAD.IADD R13, R13, 0x1, -R2.reuse ;  /* 0x000000010d0dc824 */ /* 0x100fe200078e0a02 */
[C---:B------:R-:W-:Y:S01]  /*1270*/  ISETP.GT.U32.AND P4, PT, R2.reuse, R29, PT ;  /* 0x0000001d0200720c */ /* 0x040fe20003f84070 */
[--C-:B------:R-:W-:Y:S01]  /*1280*/  @!P5 IMAD.IADD R19, R19, 0x1, -R2.reuse ;  /* 0x000000011313d824 */ /* 0x100fe200078e0a02 */
[C---:B------:R-:W-:Y:S01]  /*1290*/  ISETP.GT.U32.AND P5, PT, R2.reuse, R31, PT ;  /* 0x0000001f0200720c */ /* 0x040fe20003fa4070 */
[----:B------:R-:W-:Y:S01]  /*12a0*/  @!P6 IMAD.IADD R21, R21, 0x1, -R2 ;  /* 0x000000011515e824 */ /* 0x000fe200078e0a02 */
[----:B------:R-:W-:Y:S01]  /*12b0*/  ISETP.GT.U32.AND P6, PT, R2, R33, PT ;  /* 0x000000210200720c */ /* 0x000fe20003fc4070 */
[----:B------:R-:W-:Y:S02]  /*12c0*/  IMAD.MOV R6, RZ, RZ, -R6 ;  /* 0x000000ffff067224 */ /* 0x000fe400078e0a06 */
[----:B------:R-:W-:-:S04]  /*12d0*/  IMAD.HI.U32 R4, R4, R37, RZ ;  /* 0x0000002504047227 */ /* 0x000fc800078e00ff */
[C---:B------:R-:W-:Y:S01]  /*12e0*/  IMAD R39, R2.reuse, R6, R39 ;  /* 0x0000000602277224 */ /* 0x040fe200078e0227 */
[----:B------:R-:W-:Y:S01]  /*12f0*/  SHF.R.S32.HI R6, RZ, 0x6, R17 ;  /* 0x00000006ff067819 */ /* 0x000fe20000011411 */
[----:B------:R-:W-:Y:S02]  /*1300*/  IMAD.MOV R4, RZ, RZ, -R4 ;  /* 0x000000ffff047224 */ /* 0x000fe400078e0a04 */
[--C-:B------:R-:W-:Y:S01]  /*1310*/  @!P1 IMAD.IADD R23, R23, 0x1, -R2.reuse ;  /* 0x0000000117179824 */ /* 0x100fe200078e0a02 */
[C---:B------:R-:W-:Y:S01]  /*1320*/  ISETP.GT.U32.AND P1, PT, R2.reuse, R39, PT ;  /* 0x000000270200720c */ /* 0x040fe20003f24070 */
[----:B------:R-:W-:Y:S01]  /*1330*/  IMAD R37, R2, R4, R37 ;  /* 0x0000000402257224 */ /* 0x000fe200078e0225 */
[----:B------:R-:W-:Y:S01]  /*1340*/  SGXT R6, R6, 0x1 ;  /* 0x000000010606781a */ /* 0x000fe20000000200 */
[--C-:B------:R-:W-:Y:S01]  /*1350*/  @!P2 IMAD.IADD R25, R25, 0x1, -R2.reuse ;  /* 0x000000011919a824 */ /* 0x100fe200078e0a02 */
[----:B------:R-:W-:Y:S01]  /*1360*/  ISETP.GT.U32.AND P2, PT, R2, R35, PT ;  /* 0x000000230200720c */ /* 0x000fe20003f44070 */
[--C-:B------:R-:W-:Y:S01]  /*1370*/  @!P3 IMAD.IADD R27, R27, 0x1, -R2.reuse ;  /* 0x000000011b1bb824 */ /* 0x100fe200078e0a02 */
[----:B------:R-:W-:Y:S01]  /*1380*/  ISETP.GE.AND P3, PT, R18, RZ, PT ;  /* 0x000000ff1200720c */ /* 0x000fe20003f66270 */
[--C-:B------:R-:W-:Y:S01]  /*1390*/  @!P4 IMAD.IADD R29, R29, 0x1, -R2.reuse ;  /* 0x000000011d1dc824 */ /* 0x100fe200078e0a02 */
[----:B------:R-:W-:Y:S01]  /*13a0*/  ISETP.GT.U32.AND P4, PT, R2, R37, PT ;  /* 0x000000250200720c */ /* 0x000fe20003f84070 */
[--C-:B------:R-:W-:Y:S01]  /*13b0*/  @!P5 IMAD.IADD R31, R31, 0x1, -R2.reuse ;  /* 0x000000011f1fd824 */ /* 0x100fe200078e0a02 */
[----:B------:R-:W-:Y:S01]  /*13c0*/  ISETP.GE.AND P5, PT, R20, RZ, PT ;  /* 0x000000ff1400720c */ /* 0x000fe20003fa6270 */
[--C-:B------:R-:W-:Y:S01]  /*13d0*/  @!P6 IMAD.IADD R33, R33, 0x1, -R2.reuse ;  /* 0x000000012121e824 */ /* 0x100fe200078e0a02 */
[----:B------:R-:W-:Y:S01]  /*13e0*/  ISETP.GE.AND P6, PT, R22, RZ, PT ;  /* 0x000000ff1600720c */ /* 0x000fe20003fc6270 */
[--C-:B------:R-:W-:Y:S01]  /*13f0*/  @!P1 IMAD.IADD R39, R39, 0x1, -R2.reuse ;  /* 0x0000000127279824 */ /* 0x100fe200078e0a02 */
[----:B------:R-:W-:Y:S01]  /*1400*/  ISETP.GE.AND P1, PT, R24, RZ, PT ;  /* 0x000000ff1800720c */ /* 0x000fe20003f26270 */
[----:B------:R-:W-:Y:S01]  /*1410*/  @!P0 IMAD.MOV R13, RZ, RZ, -R13 ;  /* 0x000000ffff0d8224 */ /* 0x000fe200078e0a0d */
[----:B------:R-:W-:Y:S01]  /*1420*/  ISETP.GT.U32.AND P0, PT, R2, R29, PT ;  /* 0x0000001d0200720c */ /* 0x000fe20003f04070 */
[--C-:B------:R-:W-:Y:S01]  /*1430*/  @!P2 IMAD.IADD R35, R35, 0x1, -R2.reuse ;  /* 0x000000012323a824 */ /* 0x100fe200078e0a02 */
[----:B------:R-:W-:Y:S01]  /*1440*/  ISETP.GE.AND P2, PT, R26, RZ, PT ;  /* 0x000000ff1a00720c */ /* 0x000fe20003f46270 */
[----:B------:R-:W-:Y:S01]  /*1450*/  @!P3 IMAD.MOV R19, RZ, RZ, -R19 ;  /* 0x000000ffff13b224 */ /* 0x000fe200078e0a13 */
[C---:B------:R-:W-:Y:S01]  /*1460*/  ISETP.GT.U32.AND P3, PT, R2.reuse, R31, PT ;  /* 0x0000001f0200720c */ /* 0x040fe20003f64070 */
[--C-:B------:R-:W-:Y:S01]  /*1470*/  @!P4 IMAD.IADD R37, R37, 0x1, -R2.reuse ;  /* 0x000000012525c824 */ /* 0x100fe200078e0a02 */
[C---:B------:R-:W-:Y:S01]  /*1480*/  ISETP.GT.U32.AND P4, PT, R2.reuse, R33, PT ;  /* 0x000000210200720c */ /* 0x040fe20003f84070 */
[----:B------:R-:W-:Y:S01]  /*1490*/  @!P5 IMAD.MOV R21, RZ, RZ, -R21 ;  /* 0x000000ffff15d224 */ /* 0x000fe200078e0a15 */
[C---:B------:R-:W-:Y:S01]  /*14a0*/  ISETP.GT.U32.AND P5, PT, R2.reuse, R39, PT ;  /* 0x000000270200720c */ /* 0x040fe20003fa4070 */
[----:B------:R-:W-:Y:S01]  /*14b0*/  @!P6 IMAD.MOV R23, RZ, RZ, -R23 ;  /* 0x000000ffff17e224 */ /* 0x000fe200078e0a17 */
[C---:B------:R-:W-:Y:S01]  /*14c0*/  ISETP.GT.U32.AND P6, PT, R2.reuse, R35, PT ;  /* 0x000000230200720c */ /* 0x040fe20003fc4070 */
[----:B------:R-:W-:Y:S01]  /*14d0*/  @!P1 IMAD.MOV R25, RZ, RZ, -R25 ;  /* 0x000000ffff199224 */ /* 0x000fe200078e0a19 */
[----:B------:R-:W-:Y:S01]  /*14e0*/  ISETP.GT.U32.AND P1, PT, R2, R37, PT ;  /* 0x000000250200720c */ /* 0x000fe20003f24070 */
[--C-:B------:R-:W-:Y:S01]  /*14f0*/  @!P0 IMAD.IADD R29, R29, 0x1, -R2.reuse ;  /* 0x000000011d1d8824 */ /* 0x100fe200078e0a02 */
[----:B------:R-:W-:Y:S01]  /*1500*/  ISETP.GE.AND P0, PT, R10, RZ, PT ;  /* 0x000000ff0a00720c */ /* 0x000fe20003f06270 */
[----:B------:R-:W-:Y:S01]  /*1510*/  @!P2 IMAD.MOV R27, RZ, RZ, -R27 ;  /* 0x000000ffff1ba224 */ /* 0x000fe200078e0a1b */
[----:B------:R-:W-:Y:S01]  /*1520*/  ISETP.GE.AND P2, PT, R0, RZ, PT ;  /* 0x000000ff0000720c */ /* 0x000fe20003f46270 */
[--C-:B------:R-:W-:Y:S01]  /*1530*/  @!P3 IMAD.IADD R31, R31, 0x1, -R2.reuse ;  /* 0x000000011f1fb824 */ /* 0x100fe200078e0a02 */
[----:B------:R-:W-:Y:S01]  /*1540*/  ISETP.GE.AND P3, PT, R28, RZ, PT ;  /* 0x000000ff1c00720c */ /* 0x000fe20003f66270 */
[--C-:B------:R-:W-:Y:S01]  /*1550*/  @!P4 IMAD.IADD R33, R33, 0x1, -R2.reuse ;  /* 0x000000012121c824 */ /* 0x100fe200078e0a02 */
[----:B------:R-:W-:Y:S01]  /*1560*/  ISETP.GE.AND P4, PT, R30, RZ, PT ;  /* 0x000000ff1e00720c */ /* 0x000fe20003f86270 */
[--C-:B------:R-:W-:Y:S01]  /*1570*/  @!P5 IMAD.IADD R39, R39, 0x1, -R2.reuse ;  /* 0x000000012727d824 */ /* 0x100fe200078e0a02 */
[----:B------:R-:W-:Y:S01]  /*1580*/  ISETP.GE.AND P5, PT, R32, RZ, PT ;  /* 0x000000ff2000720c */ /* 0x000fe20003fa6270 */
[--C-:B------:R-:W-:Y:S01]  /*1590*/  @!P6 IMAD.IADD R35, R35, 0x1, -R2.reuse ;  /* 0x000000012323e824 */ /* 0x100fe200078e0a02 */
[----:B------:R-:W-:Y:S01]  /*15a0*/  ISETP.GE.AND P6, PT, R8, RZ, PT ;  /* 0x000000ff0800720c */ /* 0x000fe20003fc6270 */
[----:B------:R-:W-:Y:S01]  /*15b0*/  @!P1 IMAD.IADD R37, R37, 0x1, -R2 ;  /* 0x0000000125259824 */ /* 0x000fe200078e0a02 */
[----:B------:R-:W-:Y:S01]  /*15c0*/  ISETP.NE.AND P1, PT, R9, RZ, PT ;  /* 0x000000ff0900720c */ /* 0x000fe20003f25270 */
[----:B------:R-:W-:Y:S01]  /*15d0*/  @!P0 IMAD.MOV R29, RZ, RZ, -R29 ;  /* 0x000000ffff1d8224 */ /* 0x000fe200078e0a1d */
[----:B------:R-:W-:Y:S01]  /*15e0*/  LOP3.LUT R2, RZ, R9, RZ, 0x33, !PT ;  /* 0x00000009ff027212 */ /* 0x000fe200078e33ff */
[----:B------:R-:W-:Y:S01]  /*15f0*/  @!P2 IMAD.MOV R39, RZ, RZ, -R39 ;  /* 0x000000ffff27a224 */ /* 0x000fe200078e0a27 */
[----:B------:R-:W-:Y:S01]  /*1600*/  LEA R68, P0, R12, UR6, 0x1 ;  /* 0x000000060c447c11 */ /* 0x000fe2000f8008ff */
[----:B------:R-:W-:Y:S01]  /*1610*/  @!P3 IMAD.MOV R31, RZ, RZ, -R31 ;  /* 0x000000ffff1fb224 */ /* 0x000fe200078e0a1f */
[C---:B------:R-:W-:Y:S01]  /*1620*/  SEL R3, R2.reuse, R3, !P1 ;  /* 0x0000000302037207 */ /* 0x040fe20004800000 */
[----:B------:R-:W-:Y:S01]  /*1630*/  @!P4 IMAD.MOV R33, RZ, RZ, -R33 ;  /* 0x000000ffff21c224 */ /* 0x000fe200078e0a21 */
[C---:B------:R-:W-:Y:S01]  /*1640*/  SEL R19, R2.reuse, R19, !P1 ;  /* 0x0000001302137207 */ /* 0x040fe20004800000 */
[----:B------:R-:W-:Y:S01]  /*1650*/  @!P5 IMAD.MOV R35, RZ, RZ, -R35 ;  /* 0x000000ffff23d224 */ /* 0x000fe200078e0a23 */
[C---:B------:R-:W-:Y:S01]  /*1660*/  SEL R5, R2.reuse, R5, !P1 ;  /* 0x0000000502057207 */ /* 0x040fe20004800000 */
[----:B------:R-:W-:Y:S01]  /*1670*/  @!P6 IMAD.MOV R37, RZ, RZ, -R37 ;  /* 0x000000ffff25e224 */ /* 0x000fe200078e0a25 */
[C---:B------:R-:W-:Y:S01]  /*1680*/  SEL R7, R2.reuse, R7, !P1 ;  /* 0x0000000702077207 */ /* 0x040fe20004800000 */
[----:B------:R-:W-:Y:S01]  /*1690*/  IMAD R3, R3, UR5, RZ ;  /* 0x0000000503037c24 */ /* 0x000fe2000f8e02ff */
[C---:B------:R-:W-:Y:S01]  /*16a0*/  SEL R11, R2.reuse, R11, !P1 ;  /* 0x0000000b020b7207 */ /* 0x040fe20004800000 */
[----:B------:R-:W-:Y:S01]  /*16b0*/  IMAD R19, R19, UR5, RZ ;  /* 0x0000000513137c24 */ /* 0x000fe2000f8e02ff */
[C---:B------:R-:W-:Y:S01]  /*16c0*/  SEL R13, R2.reuse, R13, !P1 ;  /* 0x0000000d020d7207 */ /* 0x040fe20004800000 */
[----:B------:R-:W-:Y:S01]  /*16d0*/  IMAD R5, R5, UR5, RZ ;  /* 0x0000000505057c24 */ /* 0x000fe2000f8e02ff */
[C---:B------:R-:W-:Y:S01]  /*16e0*/  SEL R21, R2.reuse, R21, !P1 ;  /* 0x0000001502157207 */ /* 0x040fe20004800000 */
[----:B------:R-:W-:Y:S01]  /*16f0*/  IMAD.SHL.U32 R4, R17, 0x2, RZ ;  /* 0x0000000211047824 */ /* 0x000fe200078e00ff */
[C---:B------:R-:W-:Y:S01]  /*1700*/  SEL R23, R2.reuse, R23, !P1 ;  /* 0x0000001702177207 */ /* 0x040fe20004800000 */
[----:B------:R-:W-:Y:S01]  /*1710*/  IMAD R20, R13, UR5, RZ ;  /* 0x000000050d147c24 */ /* 0x000fe2000f8e02ff */
        /* <DEDUP_REMOVED lines=14> */
[----:B------:R-:W-:Y:S01]  /*1800*/  SEL R2, R2, R39, !P1 ;  /* 0x0000002702027207 */ /* 0x000fe20004800000 */
[----:B------:R-:W-:Y:S01]  /*1810*/  IMAD R31, R31, UR5, RZ ;  /* 0x000000051f1f7c24 */ /* 0x000fe2000f8e02ff */
[----:B------:R-:W-:Y:S01]  /*1820*/  LEA.HI.X.SX32 R69, R12, UR7, 0x1, P0 ;  /* 0x000000070c457c11 */ /* 0x000fe200080f0eff */
[----:B------:R-:W-:Y:S01]  /*1830*/  ULDC.64 UR6, c[0x0][0x218] ;  /* 0x0000860000067ab9 */ /* 0x000fe20000000a00 */
[----:B------:R-:W-:Y:S01]  /*1840*/  LOP3.LUT R41, R6, 0x90, RZ, 0xc0, !PT ;  /* 0x0000009006297812 */ /* 0x000fe200078ec0ff */
[----:B------:R-:W-:Y:S01]  /*1850*/  IMAD R119, R2, UR5, RZ ;  /* 0x0000000502777c24 */ /* 0x000fe2000f8e02ff */
[----:B------:R-:W-:Y:S01]  /*1860*/  LEA R12, P2, R3, UR6, 0x1 ;  /* 0x00000006030c7c11 */ /* 0x000fe2000f8408ff */
[----:B------:R-:W-:Y:S01]  /*1870*/  IMAD R33, R33, UR5, RZ ;  /* 0x0000000521217c24 */ /* 0x000fe2000f8e02ff */
[----:B------:R-:W-:Y:S01]  /*1880*/  LEA R2, P5, R19, UR6, 0x1 ;  /* 0x0000000613027c11 */ /* 0x000fe2000f8a08ff */
[----:B------:R-:W-:Y:S01]  /*1890*/  IMAD R35, R35, UR5, RZ ;  /* 0x0000000523237c24 */ /* 0x000fe2000f8e02ff */
[----:B------:R-:W-:Y:S01]  /*18a0*/  LEA.HI.X.SX32 R13, R3, UR7, 0x1, P2 ;  /* 0x00000007030d7c11 */ /* 0x000fe200090f0eff */
[----:B------:R-:W-:Y:S01]  /*18b0*/  IMAD R37, R37, UR5, RZ ;  /* 0x0000000525257c24 */ /* 0x000fe2000f8e02ff */
[----:B------:R-:W-:Y:S01]  /*18c0*/  LEA.HI.X.SX32 R3, R19, UR7, 0x1, P5 ;  /* 0x0000000713037c11 */ /* 0x000fe2000a8f0eff */
[----:B------:R-:W-:Y:S01]  /*18d0*/  UIADD3 UR5, UR12, 0x1000, URZ ;  /* 0x000010000c057890 */ /* 0x000fe2000fffe03f */
[----:B------:R-:W0:Y:S01]  /*18e0*/  LDC R19, c[0x0][0x23c] ;  /* 0x00008f00ff137b82 */ /* 0x000e220000000800 */
[----:B------:R-:W-:-:S02]  /*18f0*/  LEA R10, P1, R5, UR6, 0x1 ;  /* 0x00000006050a7c11 */ /* 0x000fc4000f8208ff */
[----:B------:R-:W-:Y:S02]  /*1900*/  CS2R R38, SRZ ;  /* 0x0000000000267805 */ /* 0x000fe4000001ff00 */
[----:B------:R-:W-:Y:S01]  /*1910*/  LOP3.LUT R0, R41, 0x7e, R4, 0x78, !PT ;  /* 0x0000007e29007812 */ /* 0x000fe200078e7804 */
[----:B------:R-:W-:Y:S01]  /*1920*/  USHF.R.U32.HI UR5, URZ, 0x4, UR5 ;  /* 0x000000043f057899 */ /* 0x000fe20008011605 */
[----:B------:R-:W-:Y:S02]  /*1930*/  LEA R8, P0, R7, UR6, 0x1 ;  /* 0x0000000607087c11 */ /* 0x000fe4000f8008ff */
[----:B------:R-:W-:Y:S02]  /*1940*/  CS2R R40, SRZ ;  /* 0x0000000000287805 */ /* 0x000fe4000001ff00 */
[----:B------:R-:W-:Y:S02]  /*1950*/  LEA R6, P4, R18, UR6, 0x1 ;  /* 0x0000000612067c11 */ /* 0x000fe4000f8808ff */
[----:B------:R-:W-:-:S02]  /*1960*/  LEA R4, P6, R20, UR6, 0x1 ;  /* 0x0000000614047c11 */ /* 0x000fc4000f8c08ff */
[----:B------:R-:W-:Y:S02]  /*1970*/  LEA R90, P3, R21, UR6, 0x1 ;  /* 0x00000006155a7c11 */ /* 0x000fe4000f8608ff */
[----:B------:R-:W-:Y:S02]  /*1980*/  LEA R88, P2, R23, UR6, 0x1 ;  /* 0x0000000617587c11 */ /* 0x000fe4000f8408ff */
[----:B------:R-:W-:Y:S02]  /*1990*/  LEA.HI.X.SX32 R11, R5, UR7, 0x1, P1 ;  /* 0x00000007050b7c11 */ /* 0x000fe400088f0eff */
[----:B------:R-:W-:Y:S02]  /*19a0*/  LEA R86, P1, R25, UR6, 0x1 ;  /* 0x0000000619567c11 */ /* 0x000fe4000f8208ff */
[----:B------:R-:W-:Y:S02]  /*19b0*/  LEA.HI.X.SX32 R9, R7, UR7, 0x1, P0 ;  /* 0x0000000707097c11 */ /* 0x000fe400080f0eff */
[----:B------:R-:W-:-:S02]  /*19c0*/  LEA.HI.X.SX32 R7, R18, UR7, 0x1, P4 ;  /* 0x0000000712077c11 */ /* 0x000fc4000a0f0eff */
[----:B------:R-:W-:Y:S02]  /*19d0*/  LEA.HI.X.SX32 R5, R20, UR7, 0x1, P6 ;  /* 0x0000000714057c11 */ /* 0x000fe4000b0f0eff */
[----:B------:R-:W-:Y:S02]  /*19e0*/  LEA.HI.X.SX32 R91, R21, UR7, 0x1, P3 ;  /* 0x00000007155b7c11 */ /* 0x000fe400098f0eff */
[----:B------:R-:W-:Y:S02]  /*19f0*/  LEA.HI.X.SX32 R89, R23, UR7, 0x1, P2 ;  /* 0x0000000717597c11 */ /* 0x000fe400090f0eff */
[C---:B------:R-:W-:Y:S02]  /*1a00*/  LOP3.LUT R18, R17.reuse, 0x1f, RZ, 0xc0, !PT ;  /* 0x0000001f11127812 */ /* 0x040fe400078ec0ff */
[C---:B------:R-:W-:Y:S02]  /*1a10*/  LEA.HI R20, R17.reuse, 0x1e, RZ, 0x1a ;  /* 0x0000001e11147811 */ /* 0x040fe400078fd0ff */
[----:B------:R-:W-:Y:S01]  /*1a20*/  LEA.HI R21, R17, 0xe, RZ, 0x1a ;  /* 0x0000000e11157811 */ /* 0x000fe200078fd0ff */
[----:B0-----:R-:W-:Y:S01]  /*1a30*/  IMAD R18, R18, R19, RZ ;  /* 0x0000001312127224 */ /* 0x001fe200078e02ff */
[C---:B------:R-:W-:Y:S01]  /*1a40*/  LOP3.LUT R22, R15.reuse, 0x1c, RZ, 0xfc, !PT ;  /* 0x0000001c0f167812 */ /* 0x040fe200078efcff */
[-C--:B------:R-:W-:Y:S01]  /*1a50*/  IMAD R20, R20, R93.reuse, RZ ;  /* 0x0000005d14147224 */ /* 0x080fe200078e02ff */
[----:B------:R-:W-:Y:S01]  /*1a60*/  LOP3.LUT R23, R15, 0x1a, RZ, 0xfc, !PT ;  /* 0x0000001a0f177812 */ /* 0x000fe200078efcff */
[-C--:B------:R-:W-:Y:S01]  /*1a70*/  IMAD R21, R21, R93.reuse, RZ ;  /* 0x0000005d15157224 */ /* 0x080fe200078e02ff */
[----:B------:R-:W-:Y:S01]  /*1a80*/  LEA R84, P0, R27, UR6, 0x1 ;  /* 0x000000061b547c11 */ /* 0x000fe2000f8008ff */
[-C--:B------:R-:W-:Y:S01]  /*1a90*/  IMAD R22, R22, R93.reuse, RZ ;  /* 0x0000005d16167224 */ /* 0x080fe200078e02ff */
[----:B------:R-:W-:Y:S01]  /*1aa0*/  LEA R82, P4, R29, UR6, 0x1 ;  /* 0x000000061d527c11 */ /* 0x000fe2000f8808ff */
[-C--:B------:R-:W-:Y:S01]  /*1ab0*/  IMAD R23, R23, R93.reuse, RZ ;  /* 0x0000005d17177224 */ /* 0x080fe200078e02ff */
[----:B------:R-:W-:Y:S01]  /*1ac0*/  LEA R106, P6, R31, UR6, 0x1 ;  /* 0x000000061f6a7c11 */ /* 0x000fe2000f8c08ff */
[----:B------:R-:W-:Y:S01]  /*1ad0*/  IMAD.SHL.U32 R19, R19, 0x20, RZ ;  /* 0x0000002013137824 */ /* 0x000fe200078e00ff */
[----:B------:R-:W-:Y:S01]  /*1ae0*/  LEA R78, P5, R33, UR6, 0x1 ;  /* 0x00000006214e7c11 */ /* 0x000fe2000f8a08ff */
[----:B------:R-:W-:Y:S01]  /*1af0*/  IMAD R93, R15, R93, RZ ;  /* 0x0000005d0f5d7224 */ /* 0x000fe200078e02ff */
[----:B------:R-:W-:-:S02]  /*1b00*/  LEA R110, P3, R35, UR6, 0x1 ;  /* 0x00000006236e7c11 */ /* 0x000fc4000f8608ff */
[----:B------:R-:W-:Y:S02]  /*1b10*/  LEA R120, P2, R37, UR6, 0x1 ;  /* 0x0000000625787c11 */ /* 0x000fe4000f8408ff */
[----:B------:R-:W-:Y:S02]  /*1b20*/  LEA.HI.X.SX32 R87, R25, UR7, 0x1, P1 ;  /* 0x0000000719577c11 */ /* 0x000fe400088f0eff */
[----:B------:R-:W-:Y:S02]  /*1b30*/  CS2R R24, SRZ ;  /* 0x0000000000187805 */ /* 0x000fe4000001ff00 */
[----:B------:R-:W-:Y:S01]  /*1b40*/  LEA R118, P1, R119, UR6, 0x1 ;  /* 0x0000000677767c11 */ /* 0x000fe2000f8208ff */
[----:B------:R-:W-:Y:S01]  /*1b50*/  USGXT.U32 UR6, UR5, 0xe ;  /* 0x0000000e0506789a */ /* 0x000fe20008000000 */
[----:B------:R-:W-:Y:S02]  /*1b60*/  LEA.HI.X.SX32 R85, R27, UR7, 0x1, P0 ;  /* 0x000000071b557c11 */ /* 0x000fe400080f0eff */
[----:B------:R-:W-:-:S02]  /*1b70*/  CS2R R26, SRZ ;  /* 0x00000000001a7805 */ /* 0x000fc4000001ff00 */
[----:B------:R-:W-:Y:S02]  /*1b80*/  LEA.HI.X.SX32 R83, R29, UR7, 0x1, P4 ;  /* 0x000000071d537c11 */ /* 0x000fe4000a0f0eff */
[----:B------:R-:W-:Y:S02]  /*1b90*/  CS2R R28, SRZ ;  /* 0x00000000001c7805 */ /* 0x000fe4000001ff00 */
[----:B------:R-:W-:Y:S02]  /*1ba0*/  LEA.HI.X.SX32 R108, R31, UR7, 0x1, P6 ;  /* 0x000000071f6c7c11 */ /* 0x000fe4000b0f0eff */
[----:B------:R-:W-:Y:S02]  /*1bb0*/  CS2R R30, SRZ ;  /* 0x00000000001e7805 */ /* 0x000fe4000001ff00 */
[----:B------:R-:W-:Y:S02]  /*1bc0*/  LEA.HI.X.SX32 R79, R33, UR7, 0x1, P5 ;  /* 0x00000007214f7c11 */ /* 0x000fe4000a8f0eff */
[----:B------:R-:W-:-:S02]  /*1bd0*/  CS2R R32, SRZ ;  /* 0x0000000000207805 */ /* 0x000fc4000001ff00 */
[----:B------:R-:W-:Y:S02]  /*1be0*/  LEA.HI.X.SX32 R123, R35, UR7, 0x1, P3 ;  /* 0x00000007237b7c11 */ /* 0x000fe400098f0eff */
[----:B------:R-:W-:Y:S02]  /*1bf0*/  CS2R R34, SRZ ;  /* 0x0000000000227805 */ /* 0x000fe4000001ff00 */
[----:B------:R-:W-:Y:S02]  /*1c00*/  LEA.HI.X.SX32 R121, R37, UR7, 0x1, P2 ;  /* 0x0000000725797c11 */ /* 0x000fe400090f0eff */
[----:B------:R-:W-:Y:S02]  /*1c10*/  CS2R R36, SRZ ;  /* 0x0000000000247805 */ /* 0x000fe4000001ff00 */
[----:B------:R-:W-:Y:S01]  /*1c20*/  LEA.HI.X.SX32 R119, R119, UR7, 0x1, P1 ;  /* 0x0000000777777c11 */ /* 0x000fe200088f0eff */
[----:B------:R-:W-:Y:S01]  /*1c30*/  UMOV UR5, URZ ;  /* 0x0000003f00057c82 */ /* 0x000fe20008000000 */
[C---:B------:R-:W-:Y:S01]  /*1c40*/  LOP3.LUT R94, R0.reuse, 0x20, RZ, 0x3c, !PT ;  /* 0x00000020005e7812 */ /* 0x040fe200078e3cff */
[----:B------:R-:W-:Y:S01]  /*1c50*/  UMOV UR7, URZ ;  /* 0x0000003f00077c82 */ /* 0x000fe20008000000 */
[C---:B------:R-:W-:Y:S01]  /*1c60*/  LOP3.LUT R95, R0.reuse, 0x40, RZ, 0x3c, !PT ;  /* 0x00000040005f7812 */ /* 0x040fe200078e3cff */
[----:B------:R-:W-:Y:S01]  /*1c70*/  UIADD3.64 UR8, UR4, UR8, URZ ;  /* 0x0000000804087297 */ /* 0x000fe2000fffe03f */
[----:B------:R-:W-:Y:S01]  /*1c80*/  LOP3.LUT R96, R0, 0x60, RZ, 0x3c, !PT ;  /* 0x0000006000607812 */ /* 0x000fe200078e3cff */
[----:B------:R-:W-:-:S12]  /*1c90*/  UIADD3.64 UR10, UR6, -UR10, URZ ;  /* 0x8000000a060a7297 */ /* 0x000fd8000fffe03f */
.L_x_1:
[----:B------:R-:W-:Y:S01]  /*1ca0*/  ISETP.GE.AND P0, PT, R15, UR14, PT ;  /* 0x0000000e0f007c0c */ /* 0x000fe2000bf06270 */
[----:B------:R-:W-:Y:S01]  /*1cb0*/  IMAD.WIDE R70, R93, 0x2, R68 ;  /* 0x000000025d467825 */ /* 0x000fe200078e0244 */
[C---:B------:R-:W-:Y:S02]  /*1cc0*/  LOP3.LUT R72, R15.reuse, 0x8, RZ, 0xfc, !PT ;  /* 0x000000080f487812 */ /* 0x040fe400078efcff */
[----:B------:R-:W-:Y:S02]  /*1cd0*/  PRMT R114, RZ, 0x7610, R114 ;  /* 0x00007610ff727816 */ /* 0x000fe40000000072 */
[----:B------:R-:W-:Y:S02]  /*1ce0*/  ISETP.GE.AND P1, PT, R72, UR14, PT ;  /* 0x0000000e48007c0c */ /* 0x000fe4000bf26270 */
[----:B------:R-:W-:-:S05]  /*1cf0*/  LOP3.LUT R72, R15, 0x10, RZ, 0xfc, !PT ;  /* 0x000000100f487812 */ /* 0x000fca00078efcff */
[----:B------:R0:W2:Y:S01]  /*1d00*/  @!P0 LDG.E.U16 R114, desc[UR16][R70.64] ;  /* 0x0000001046728981 */ /* 0x0000a2000c1e1500 */
[----:B------:R-:W-:Y:S01]  /*1d10*/  PRMT R97, RZ, 0x7610, R97 ;  /* 0x00007610ff617816 */ /* 0x000fe20000000061 */
[----:B------:R-:W-:Y:S01]  /*1d20*/  IMAD.WIDE R74, R63, 0x2, R68 ;  /* 0x000000023f4a7825 */ /* 0x000fe200078e0244 */
[----:B------:R-:W-:-:S04]  /*1d30*/  ISETP.GE.AND P0, PT, R72, UR14, PT ;  /* 0x0000000e48007c0c */ /* 0x000fc8000bf06270 */
[----:B------:R1:W3:Y:S01]  /*1d40*/  @!P1 LDG.E.U16 R97, desc[UR16][R74.64] ;  /* 0x000000104a619981 */ /* 0x0002e2000c1e1500 */
[----:B------:R-:W-:Y:S01]  /*1d50*/  LOP3.LUT R76, R15, 0x18, RZ, 0xfc, !PT ;  /* 0x000000180f4c7812 */ /* 0x000fe200078efcff */
[----:B------:R-:W-:Y:S01]  /*1d60*/  IMAD.WIDE R72, R60, 0x2, R68 ;  /* 0x000000023c487825 */ /* 0x000fe200078e0244 */
[----:B------:R-:W-:Y:S02]  /*1d70*/  PRMT R99, RZ, 0x7610, R99 ;  /* 0x00007610ff637816 */ /* 0x000fe40000000063 */
[----:B------:R-:W-:-:S04]  /*1d80*/  ISETP.GE.AND P1, PT, R76, UR14, PT ;  /* 0x0000000e4c007c0c */ /* 0x000fc8000bf26270 */
[----:B------:R4:W5:Y:S01]  /*1d90*/  @!P0 LDG.E.U16 R99, desc[UR16][R72.64] ;  /* 0x0000001048638981 */ /* 0x000962000c1e1500 */
[----:B------:R-:W-:Y:S01]  /*1da0*/  LOP3.LUT R76, R15, 0x2, RZ, 0xfc, !PT ;  /* 0x000000020f4c7812 */ /* 0x000fe200078efcff */
[----:B0-----:R-:W-:Y:S01]  /*1db0*/  IMAD.WIDE R70, R56, 0x2, R68 ;  /* 0x0000000238467825 */ /* 0x001fe200078e0244 */
[----:B------:R-:W-:Y:S02]  /*1dc0*/  PRMT R101, RZ, 0x7610, R101 ;  /* 0x00007610ff657816 */ /* 0x000fe40000000065 */
[----:B------:R-:W-:-:S04]  /*1dd0*/  ISETP.GE.AND P0, PT, R76, UR14, PT ;  /* 0x0000000e4c007c0c */ /* 0x000fc8000bf06270 */
[----:B------:R0:W5:Y:S01]  /*1de0*/  @!P1 LDG.E.U16 R101, desc[UR16][R70.64] ;  /* 0x0000001046659981 */ /* 0x000162000c1e1500 */
[----:B------:R-:W-:Y:S01]  /*1df0*/  PRMT R103, RZ, 0x7610, R103 ;  /* 0x00007610ff677816 */ /* 0x000fe20000000067 */
[----:B-1----:R-:W-:Y:S01]  /*1e00*/  IMAD.WIDE R74, R66, 0x2, R68 ;  /* 0x00000002424a7825 */ /* 0x002fe200078e0244 */
[----:B------:R-:W-:-:S04]  /*1e10*/  LOP3.LUT R76, R15, 0xa, RZ, 0xfc, !PT ;  /* 0x0000000a0f4c7812 */ /* 0x000fc800078efcff */
[----:B------:R-:W-:Y:S02]  /*1e20*/  ISETP.GE.AND P1, PT, R76, UR14, PT ;  /* 0x0000000e4c007c0c */ /* 0x000fe4000bf26270 */
[----:B------:R1:W5:Y:S01]  /*1e30*/  @!P0 LDG.E.U16 R103, desc[UR16][R74.64] ;  /* 0x000000104a678981 */ /* 0x000362000c1e1500 */
[C---:B------:R-:W-:Y:S01]  /*1e40*/  LOP3.LUT R76, R15.reuse, 0x12, RZ, 0xfc, !PT ;  /* 0x000000120f4c7812 */ /* 0x040fe200078efcff */
[----:B----4-:R-:W-:Y:S01]  /*1e50*/  IMAD.WIDE R72, R62, 0x2, R68 ;  /* 0x000000023e487825 */ /* 0x010fe200078e0244 */
[----:B------:R-:W-:Y:S02]  /*1e60*/  PRMT R105, RZ, 0x7610, R105 ;  /* 0x00007610ff697816 */ /* 0x000fe40000000069 */
[----:B------:R-:W-:Y:S02]  /*1e70*/  ISETP.GE.AND P0, PT, R76, UR14, PT ;  /* 0x0000000e4c007c0c */ /* 0x000fe4000bf06270 */
[----:B------:R-:W-:Y:S01]  /*1e80*/  LOP3.LUT R77, R15, 0x6, RZ, 0xfc, !PT ;  /* 0x000000060f4d7812 */ /* 0x000fe200078efcff */
[----:B0-----:R-:W-:Y:S01]  /*1e90*/  IMAD.WIDE R70, R59, 0x2, R68 ;  /* 0x000000023b467825 */ /* 0x001fe200078e0244 */
[----:B------:R-:W-:-:S02]  /*1ea0*/  PRMT R107, RZ, 0x7610, R107 ;  /* 0x00007610ff6b7816 */ /* 0x000fc4000000006b */
[----:B------:R-:W-:Y:S01]  /*1eb0*/  ISETP.GE.AND P5, PT, R77, UR14, PT ;  /* 0x0000000e4d007c0c */ /* 0x000fe2000bfa6270 */
[----:B------:R0:W4:Y:S01]  /*1ec0*/  @!P1 LDG.E.U16 R105, desc[UR16][R72.64] ;  /* 0x0000001048699981 */ /* 0x000122000c1e1500 */
[C---:B------:R-:W-:Y:S02]  /*1ed0*/  LOP3.LUT R76, R15.reuse, 0x4, RZ, 0xfc, !PT ;  /* 0x000000040f4c7812 */ /* 0x040fe400078efcff */
[----:B-1----:R-:W-:Y:S02]  /*1ee0*/  LOP3.LUT R74, R15, 0xc, RZ, 0xfc, !PT ;  /* 0x0000000c0f4a7812 */ /* 0x002fe400078efcff */
[----:B------:R-:W-:Y:S01]  /*1ef0*/  ISETP.GE.AND P4, PT, R76, UR14, PT ;  /* 0x0000000e4c007c0c */ /* 0x000fe2000bf86270 */
[----:B------:R1:W4:Y:S01]  /*1f00*/  @!P0 LDG.E.U16 R107, desc[UR16][R70.64] ;  /* 0x00000010466b8981 */ /* 0x000322000c1e1500 */
[----:B------:R-:W-:Y:S01]  /*1f10*/  ISETP.GE.AND P0, PT, R74, UR14, PT ;  /* 0x0000000e4a007c0c */ /* 0x000fe2000bf06270 */
[----:B------:R-:W-:Y:S01]  /*1f20*/  IMAD.WIDE R76, R64, 0x2, R68 ;  /* 0x00000002404c7825 */ /* 0x000fe200078e0244 */
[----:B------:R-:W-:-:S02]  /*1f30*/  PRMT R109, RZ, 0x7610, R109 ;  /* 0x00007610ff6d7816 */ /* 0x000fc4000000006d */
[----:B0-----:R-:W-:Y:S01]  /*1f40*/  LEA.HI R72, R17, 0xe, RZ, 0x1a ;  /* 0x0000000e11487811 */ /* 0x001fe200078fd0ff */
[----:B------:R-:W-:Y:S01]  /*1f50*/  IMAD.WIDE R74, R65, 0x2, R68 ;  /* 0x00000002414a7825 */ /* 0x000fe200078e0244 */
[C---:B------:R-:W-:Y:S02]  /*1f60*/  LOP3.LUT R104, R15.reuse, 0x1a, RZ, 0xfc, !PT ;  /* 0x0000001a0f687812 */ /* 0x040fe400078efcff */
[----:B------:R-:W-:Y:S01]  /*1f70*/  PRMT R98, RZ, 0x7610, R98 ;  /* 0x00007610ff627816 */ /* 0x000fe20000000062 */
[----:B------:R-:W4:Y:S01]  /*1f80*/  @!P5 LDG.E.U16 R109, desc[UR16][R76.64] ;  /* 0x000000104c6dd981 */ /* 0x000f22000c1e1500 */
[----:B-1----:R-:W-:Y:S02]  /*1f90*/  LOP3.LUT R70, R15, 0x16, RZ, 0xfc, !PT ;  /* 0x000000160f467812 */ /* 0x002fe400078efcff */
[----:B------:R-:W-:Y:S02]  /*1fa0*/  PRMT R100, RZ, 0x7610, R100 ;  /* 0x00007610ff647816 */ /* 0x000fe40000000064 */
[----:B------:R-:W-:Y:S01]  /*1fb0*/  ISETP.GE.AND P3, PT, R70, UR14, PT ;  /* 0x0000000e46007c0c */ /* 0x000fe2000bf66270 */
[----:B------:R-:W-:Y:S01]  /*1fc0*/  IMAD.WIDE R70, R61, 0x2, R68 ;  /* 0x000000023d467825 */ /* 0x000fe200078e0244 */
[----:B------:R-:W-:Y:S01]  /*1fd0*/  ISETP.GE.AND P1, PT, R72, UR14, PT ;  /* 0x0000000e48007c0c */ /* 0x000fe2000bf26270 */
[----:B------:R0:W4:Y:S01]  /*1fe0*/  @!P4 LDG.E.U16 R98, desc[UR16][R74.64] ;  /* 0x000000104a62c981 */ /* 0x000122000c1e1500 */
[----:B------:R-:W-:-:S02]  /*1ff0*/  ISETP.GE.AND P5, PT, R104, UR14, PT ;  /* 0x0000000e68007c0c */ /* 0x000fc4000bfa6270 */
[C---:B------:R-:W-:Y:S01]  /*2000*/  LOP3.LUT R73, R15.reuse, 0x14, RZ, 0xfc, !PT ;  /* 0x000000140f497812 */ /* 0x040fe200078efcff */
[----:B------:R1:W4:Y:S01]  /*2010*/  @!P0 LDG.E.U16 R100, desc[UR16][R70.64] ;  /* 0x0000001046648981 */ /* 0x000322000c1e1500 */
[----:B------:R-:W-:Y:S02]  /*2020*/  LOP3.LUT R112, R15, 0x1c, RZ, 0xfc, !PT ;  /* 0x0000001c0f707812 */ /* 0x000fe400078efcff */
[----:B------:R-:W-:Y:S02]  /*2030*/  LEA.HI R104, R17, 0x1e, RZ, 0x1a ;  /* 0x0000001e11687811 */ /* 0x000fe400078fd0ff */
[----:B------:R-:W-:Y:S02]  /*2040*/  ISETP.GE.AND P2, PT, R73, UR14, PT ;  /* 0x0000000e49007c0c */ /* 0x000fe4000bf46270 */
[----:B------:R-:W-:Y:S02]  /*2050*/  ISETP.GE.AND P4, PT, R112, UR14, PT ;  /* 0x0000000e70007c0c */ /* 0x000fe4000bf86270 */
[----:B------:R-:W-:Y:S01]  /*2060*/  ISETP.GE.AND P0, PT, R104, UR14, PT ;  /* 0x0000000e68007c0c */ /* 0x000fe2000bf06270 */
[----:B------:R-:W-:Y:S01]  /*2070*/  IMAD.WIDE R72, R21, 0x2, R68 ;  /* 0x0000000215487825 */ /* 0x000fe200078e0244 */
[----:B------:R-:W-:-:S02]  /*2080*/  PRMT R111, RZ, 0x7610, R111 ;  /* 0x00007610ff6f7816 */ /* 0x000fc4000000006f */
[----:B------:R-:W-:Y:S01]  /*2090*/  PRMT R102, RZ, 0x7610, R102 ;  /* 0x00007610ff667816 */ /* 0x000fe20000000066 */
[----:B------:R-:W-:Y:S01]  /*20a0*/  IMAD.WIDE R80, R58, 0x2, R68 ;  /* 0x000000023a507825 */ /* 0x000fe200078e0244 */
[----:B------:R-:W-:Y:S02]  /*20b0*/  PRMT R113, RZ, 0x7610, R113 ;  /* 0x00007610ff717816 */ /* 0x000fe40000000071 */
[----:B------:R1:W4:Y:S01]  /*20c0*/  @!P1 LDG.E.U16 R111, desc[UR16][R72.64] ;  /* 0x00000010486f9981 */ /* 0x000322000c1e1500 */
[----:B------:R-:W-:Y:S01]  /*20d0*/  PRMT R115, RZ, 0x7610, R115 ;  /* 0x00007610ff737816 */ /* 0x000fe20000000073 */
[----:B0-----:R-:W-:Y:S01]  /*20e0*/  IMAD.WIDE R74, R57, 0x2, R68 ;  /* 0x00000002394a7825 */ /* 0x001fe200078e0244 */
[----:B------:R-:W-:Y:S01]  /*20f0*/  PRMT R104, RZ, 0x7610, R104 ;  /* 0x00007610ff687816 */ /* 0x000fe20000000068 */
[----:B------:R-:W4:Y:S01]  /*2100*/  @!P2 LDG.E.U16 R102, desc[UR16][R80.64] ;  /* 0x000000105066a981 */ /* 0x000f22000c1e1500 */
[----:B------:R-:W-:Y:S01]  /*2110*/  PRMT R117, RZ, 0x7610, R117 ;  /* 0x00007610ff757816 */ /* 0x000fe20000000075 */
[----:B------:R-:W-:-:S02]  /*2120*/  IMAD.WIDE R76, R23, 0x2, R68 ;  /* 0x00000002174c7825 */ /* 0x000fc400078e0244 */
[----:B------:R-:W4:Y:S02]  /*2130*/  @!P3 LDG.E.U16 R113, desc[UR16][R74.64] ;  /* 0x000000104a71b981 */ /* 0x000f24000c1e1500 */
[--C-:B-1----:R-:W-:Y:S02]  /*2140*/  IMAD.WIDE R70, R22, 0x2, R68.reuse ;  /* 0x0000000216467825 */ /* 0x102fe400078e0244 */
[----:B------:R-:W4:Y:S02]  /*2150*/  @!P5 LDG.E.U16 R115, desc[UR16][R76.64] ;  /* 0x000000104c73d981 */ /* 0x000f24000c1e1500 */
[----:B------:R-:W-:Y:S02]  /*2160*/  IMAD.WIDE R72, R20, 0x2, R68 ;  /* 0x0000000214487825 */ /* 0x000fe400078e0244 */
[----:B------:R-:W4:Y:S04]  /*2170*/  @!P4 LDG.E.U16 R104, desc[UR16][R70.64] ;  /* 0x000000104668c981 */ /* 0x000f28000c1e1500 */
[----:B------:R0:W4:Y:S01]  /*2180*/  @!P0 LDG.E.U16 R117, desc[UR16][R72.64] ;  /* 0x0000001048758981 */ /* 0x000122000c1e1500 */
[----:B------:R-:W-:Y:S01]  /*2190*/  BAR.SYNC.DEFER_BLOCKING 0x0 ;  /* 0x0000000000007b1d */ /* 0x000fe20000010000 */
[----:B------:R-:W-:-:S04]  /*21a0*/  LOP3.LUT R112, R17, 0x1f, RZ, 0xc0, !PT ;  /* 0x0000001f11707812 */ /* 0x000fc800078ec0ff */
[----:B------:R-:W-:Y:S01]  /*21b0*/  ISETP.GE.AND P1, PT, R112, UR14, PT ;  /* 0x0000000e70007c0c */ /* 0x000fe2000bf26270 */
[----:B0-----:R-:W-:Y:S02]  /*21c0*/  IMAD.MOV.U32 R72, RZ, RZ, R120 ;  /* 0x000000ffff487224 */ /* 0x001fe400078e0078 */
[--C-:B------:R-:W-:Y:S01]  /*21d0*/  IMAD.MOV.U32 R73, RZ, RZ, R121.reuse ;  /* 0x000000ffff497224 */ /* 0x100fe200078e0079 */
[----:B------:R-:W-:Y:S01]  /*21e0*/  PRMT R121, RZ, 0x7610, R121 ;  /* 0x00007610ff797816 */ /* 0x000fe20000000079 */
[----:B------:R-:W-:-:S08]  /*21f0*/  IMAD.WIDE R74, R18, 0x2, R72 ;  /* 0x00000002124a7825 */ /* 0x000fd000078e0248 */
[----:B------:R0:W4:Y:S02]  /*2200*/  @!P1 LDG.E.U16 R121, desc[UR16][R74.64] ;  /* 0x000000104a799981 */ /* 0x000124000c1e1500 */
[----:B0-----:R-:W-:Y:S02]  /*2210*/  IMAD.MOV.U32 R74, RZ, RZ, R110 ;  /* 0x000000ffff4a7224 */ /* 0x001fe400078e006e */
[--C-:B------:R-:W-:Y:S01]  /*2220*/  IMAD.MOV.U32 R75, RZ, RZ, R123.reuse ;  /* 0x000000ffff4b7224 */ /* 0x100fe200078e007b */
[----:B------:R-:W-:Y:S01]  /*2230*/  PRMT R123, RZ, 0x7610, R123 ;  /* 0x00007610ff7b7816 */ /* 0x000fe2000000007b */
[----:B------:R-:W-:Y:S01]  /*2240*/  IMAD.WIDE R76, R18, 0x2, R74 ;  /* 0x00000002124c7825 */ /* 0x000fe200078e024a */
[----:B------:R-:W-:-:S04]  /*2250*/  PRMT R125, RZ, 0x7610, R125 ;  /* 0x00007610ff7d7816 */ /* 0x000fc8000000007d */
[----:B------:R0:W4:Y:S01]  /*2260*/  @!P1 LDG.E.U16 R123, desc[UR16][R76.64] ;  /* 0x000000104c7b9981 */ /* 0x000122000c1e1500 */
[----:B------:R-:W-:Y:S02]  /*2270*/  IMAD.MOV.U32 R70, RZ, RZ, R118 ;  /* 0x000000ffff467224 */ /* 0x000fe400078e0076 */
[----:B------:R-:W-:Y:S02]  /*2280*/  IMAD.MOV.U32 R71, RZ, RZ, R119 ;  /* 0x000000ffff477224 */ /* 0x000fe400078e0077 */
[----:B0-----:R-:W-:Y:S02]  /*2290*/  IMAD.MOV.U32 R76, RZ, RZ, R78 ;  /* 0x000000ffff4c7224 */ /* 0x001fe400078e004e */
[----:B------:R-:W-:Y:S01]  /*22a0*/  IMAD.MOV.U32 R77, RZ, RZ, R79 ;  /* 0x000000ffff4d7224 */ /* 0x000fe200078e004f */
[----:B------:R-:W-:Y:S01]  /*22b0*/  PRMT R119, RZ, 0x7610, R119 ;  /* 0x00007610ff777816 */ /* 0x000fe20000000077 */
[----:B------:R-:W-:-:S04]  /*22c0*/  IMAD.WIDE R78, R18, 0x2, R76 ;  /* 0x00000002124e7825 */ /* 0x000fc800078e024c */
[C---:B------:R-:W-:Y:S01]  /*22d0*/  IMAD.WIDE R80, R18.reuse, 0x2, R70 ;  /* 0x0000000212507825 */ /* 0x040fe200078e0246 */
[----:B------:R0:W4:Y:S04]  /*22e0*/  @!P1 LDG.E.U16 R125, desc[UR16][R78.64] ;  /* 0x000000104e7d9981 */ /* 0x000128000c1e1500 */
[----:B------:R1:W4:Y:S01]  /*22f0*/  @!P1 LDG.E.U16 R119, desc[UR16][R80.64] ;  /* 0x0000001050779981 */ /* 0x000322000c1e1500 */
[----:B0-----:R-:W-:Y:S02]  /*2300*/  IMAD.MOV.U32 R78, RZ, RZ, R106 ;  /* 0x000000ffff4e7224 */ /* 0x001fe400078e006a */
[----:B------:R-:W-:Y:S01]  /*2310*/  IMAD.MOV.U32 R79, RZ, RZ, R108 ;  /* 0x000000ffff4f7224 */ /* 0x000fe200078e006c */
[----:B------:R-:W-:Y:S01]  /*2320*/  PRMT R106, RZ, 0x7610, R106 ;  /* 0x00007610ff6a7816 */ /* 0x000fe2000000006a */
[----:B-1----:R-:W-:Y:S01]  /*2330*/  IMAD.WIDE R80, R18, 0x2, R78 ;  /* 0x0000000212507825 */ /* 0x002fe200078e024e */
[----:B------:R-:W-:-:S04]  /*2340*/  PRMT R108, RZ, 0x7610, R108 ;  /* 0x00007610ff6c7816 */ /* 0x000fc8000000006c */
[----:B------:R0:W4:Y:S02]  /*2350*/  @!P1 LDG.E.U16 R106, desc[UR16][R80.64] ;  /* 0x00000010506a9981 */ /* 0x000124000c1e1500 */
[----:B0-----:R-:W-:Y:S02]  /*2360*/  IMAD.MOV.U32 R80, RZ, RZ, R82 ;  /* 0x000000ffff507224 */ /* 0x001fe400078e0052 */
[----:B------:R-:W-:Y:S02]  /*2370*/  IMAD.MOV.U32 R81, RZ, RZ, R83 ;  /* 0x000000ffff517224 */ /* 0x000fe400078e0053 */
[----:B------:R-:W-:Y:S01]  /*2380*/  IMAD.WIDE R82, R18, 0x2, R80 ;  /* 0x0000000212527825 */ /* 0x000fe200078e0250 */
        /* <DEDUP_REMOVED lines=25> */
[----:B--2---:R0:W-:Y:S04]  /*2520*/  STS.U16 [R0+UR12], R114 ;  /* 0x0000007200007988 */ /* 0x0041e8000800040c */
[----:B------:R1:W2:Y:S01]  /*2530*/  @!P1 LDG.E.U16 R120, desc[UR16][R2.64] ;  /* 0x0000001002789981 */ /* 0x0002a2000c1e1500 */
[----:B0-----:R-:W-:Y:S01]  /*2540*/  PRMT R114, RZ, 0x7610, R114 ;  /* 0x00007610ff727816 */ /* 0x001fe20000000072 */
[----:B-1----:R-:W-:-:S02]  /*2550*/  IMAD.MOV.U32 R2, RZ, RZ, R4 ;  /* 0x000000ffff027224 */ /* 0x002fc400078e0004 */
[----:B------:R-:W-:Y:S02]  /*2560*/  IMAD.MOV.U32 R3, RZ, RZ, R5 ;  /* 0x000000ffff037224 */ /* 0x000fe400078e0005 */
[----:B------:R-:W-:Y:S01]  /*2570*/  IMAD.WIDE R4, R18, 0x2, R2 ;  /* 0x0000000212047825 */ /* 0x000fe200078e0202 */
[----:B---3--:R0:W-:Y:S04]  /*2580*/  STS.U16 [R0+UR12+0x400], R97 ;  /* 0x0004006100007988 */ /* 0x0081e8000800040c */
[----:B------:R1:W3:Y:S01]  /*2590*/  @!P1 LDG.E.U16 R114, desc[UR16][R4.64] ;  /* 0x0000001004729981 */ /* 0x0002e2000c1e1500 */
[----:B0-----:R-:W-:Y:S01]  /*25a0*/  PRMT R97, RZ, 0x7610, R97 ;  /* 0x00007610ff617816 */ /* 0x001fe20000000061 */
[----:B-1----:R-:W-:Y:S02]  /*25b0*/  IMAD.MOV.U32 R4, RZ, RZ, R6 ;  /* 0x000000ffff047224 */ /* 0x002fe400078e0006 */
[----:B------:R-:W-:-:S02]  /*25c0*/  IMAD.MOV.U32 R5, RZ, RZ, R7 ;  /* 0x000000ffff057224 */ /* 0x000fc400078e0007 */
[C---:B------:R-:W-:Y:S01]  /*25d0*/  IMAD.WIDE R6, R18.reuse, 0x2, R4 ;  /* 0x0000000212067825 */ /* 0x040fe200078e0204 */
[----:B-----5:R0:W-:Y:S04]  /*25e0*/  STS.U16 [R0+UR12+0x800], R99 ;  /* 0x0008006300007988 */ /* 0x0201e8000800040c */
[----:B------:R1:W5:Y:S01]  /*25f0*/  @!P1 LDG.E.U16 R97, desc[UR16][R6.64] ;  /* 0x0000001006619981 */ /* 0x000362000c1e1500 */
[----:B0-----:R-:W-:Y:S01]  /*2600*/  PRMT R99, RZ, 0x7610, R99 ;  /* 0x00007610ff637816 */ /* 0x001fe20000000063 */
[----:B-1----:R-:W-:Y:S02]  /*2610*/  IMAD.MOV.U32 R6, RZ, RZ, R8 ;  /* 0x000000ffff067224 */ /* 0x002fe400078e0008 */
[----:B------:R-:W-:Y:S02]  /*2620*/  IMAD.MOV.U32 R7, RZ, RZ, R9 ;  /* 0x000000ffff077224 */ /* 0x000fe400078e0009 */
[----:B------:R-:W-:Y:S01]  /*2630*/  IMAD.WIDE R8, R18, 0x2, R6 ;  /* 0x0000000212087825 */ /* 0x000fe200078e0206 */
[----:B------:R0:W-:Y:S04]  /*2640*/  STS.U16 [R0+UR12+0xc00], R101 ;  /* 0x000c006500007988 */ /* 0x0001e8000800040c */
[----:B------:R1:W3:Y:S01]  /*2650*/  @!P1 LDG.E.U16 R99, desc[UR16][R8.64] ;  /* 0x0000001008639981 */ /* 0x0002e2000c1e1500 */
[----:B0-----:R-:W-:Y:S01]  /*2660*/  PRMT R101, RZ, 0x7610, R101 ;  /* 0x00007610ff657816 */ /* 0x001fe20000000065 */
[----:B-1----:R-:W-:-:S02]  /*2670*/  IMAD.MOV.U32 R8, RZ, RZ, R10 ;  /* 0x000000ffff087224 */ /* 0x002fc400078e000a */
[----:B------:R-:W-:Y:S02]  /*2680*/  IMAD.MOV.U32 R9, RZ, RZ, R11 ;  /* 0x000000ffff097224 */ /* 0x000fe400078e000b */
[----:B------:R-:W-:Y:S01]  /*2690*/  IMAD.WIDE R10, R18, 0x2, R8 ;  /* 0x00000002120a7825 */ /* 0x000fe200078e0208 */
[----:B------:R0:W-:Y:S04]  /*26a0*/  STS.U16 [R94+UR12+0x100], R103 ;  /* 0x000100675e007988 */ /* 0x0001e8000800040c */
[----:B------:R1:W3:Y:S01]  /*26b0*/  @!P1 LDG.E.U16 R101, desc[UR16][R10.64] ;  /* 0x000000100a659981 */ /* 0x0002e2000c1e1500 */
[----:B0-----:R-:W-:Y:S01]  /*26c0*/  PRMT R103, RZ, 0x7610, R103 ;  /* 0x00007610ff677816 */ /* 0x001fe20000000067 */
[----:B-1----:R-:W-:Y:S02]  /*26d0*/  IMAD.MOV.U32 R10, RZ, RZ, R12 ;  /* 0x000000ffff0a7224 */ /* 0x002fe400078e000c */
[----:B------:R-:W-:-:S02]  /*26e0*/  IMAD.MOV.U32 R11, RZ, RZ, R13 ;  /* 0x000000ffff0b7224 */ /* 0x000fc400078e000d */
[----:B------:R-:W-:-:S05]  /*26f0*/  IMAD.WIDE R12, R18, 0x2, R10 ;  /* 0x00000002120c7825 */ /* 0x000fca00078e020a */
[----:B------:R-:W3:Y:S04]  /*2700*/  @!P1 LDG.E.U16 R103, desc[UR16][R12.64] ;  /* 0x000000100c679981 */ /* 0x000ee8000c1e1500 */
[----:B----4-:R-:W-:Y:S04]  /*2710*/  STS.U16 [R94+UR12+0x500], R105 ;  /* 0x000500695e007988 */ /* 0x010fe8000800040c */
[----:B------:R-:W-:Y:S04]  /*2720*/  STS.U16 [R94+UR12+0x900], R107 ;  /* 0x0009006b5e007988 */ /* 0x000fe8000800040c */
        /* <DEDUP_REMOVED lines=11> */
[----:B------:R0:W-:Y:S04]  /*27e0*/  STS.U16 [R0+UR12+0x1400], R106 ;  /* 0x0014006a00007988 */ /* 0x0001e8000800040c */
[----:B------:R1:W-:Y:S04]  /*27f0*/  STS.U16 [R0+UR12+0x1600], R110 ;  /* 0x0016006e00007988 */ /* 0x0003e8000800040c */
[----:B------:R-:W-:Y:S04]  /*2800*/  STS.U16 [R0+UR12+0x1800], R116 ;  /* 0x0018007400007988 */ /* 0x000fe8000800040c */
[----:B--2---:R-:W-:Y:S04]  /*2810*/  STS.U16 [R0+UR12+0x1a00], R120 ;  /* 0x001a007800007988 */ /* 0x004fe8000800040c */
[----:B-----5:R-:W-:Y:S04]  /*2820*/  STS.U16 [R0+UR12+0x1c00], R97 ;  /* 0x001c006100007988 */ /* 0x020fe8000800040c */
[----:B---3--:R-:W-:Y:S04]  /*2830*/  STS.U16 [R0+UR12+0x1e00], R101 ;  /* 0x001e006500007988 */ /* 0x008fe8000800040c */
[----:B------:R-:W-:Y:S04]  /*2840*/  STS.U16 [R94+UR12+0x1100], R121 ;  /* 0x001100795e007988 */ /* 0x000fe8000800040c */
[----:B------:R-:W-:Y:S04]  /*2850*/  STS.U16 [R94+UR12+0x1300], R125 ;  /* 0x0013007d5e007988 */ /* 0x000fe8000800040c */
[----:B------:R2:W-:Y:S04]  /*2860*/  STS.U16 [R94+UR12+0x1500], R108 ;  /* 0x0015006c5e007988 */ /* 0x0005e8000800040c */
[----:B------:R-:W-:Y:S04]  /*2870*/  STS.U16 [R94+UR12+0x1700], R112 ;  /* 0x001700705e007988 */ /* 0x000fe8000800040c */
[----:B------:R3:W-:Y:S04]  /*2880*/  STS.U16 [R94+UR12+0x1900], R118 ;  /* 0x001900765e007988 */ /* 0x0007e8000800040c */
[----:B------:R4:W-:Y:S04]  /*2890*/  STS.U16 [R94+UR12+0x1b00], R114 ;  /* 0x001b00725e007988 */ /* 0x0009e8000800040c */
[----:B------:R4:W-:Y:S04]  /*28a0*/  STS.U16 [R94+UR12+0x1d00], R99 ;  /* 0x001d00635e007988 */ /* 0x0009e8000800040c */
[----:B------:R4:W-:Y:S01]  /*28b0*/  STS.U16 [R94+UR12+0x1f00], R103 ;  /* 0x001f00675e007988 */ /* 0x0009e2000800040c */
[----:B------:R5:W-:Y:S06]  /*28c0*/  MEMBAR.ALL.CTA ;  /* 0x0000000000007992 */ /* 0x000bec0000008000 */
[----:B-----5:R-:W5:Y:S02]  /*28d0*/  FENCE.VIEW.ASYNC.S ;  /* 0x00000000000073c6 */ /* 0x020f640000000000 */
[----:B-----5:R-:W-:Y:S06]  /*28e0*/  BAR.SYNC.DEFER_BLOCKING 0x0 ;  /* 0x0000000000007b1d */ /* 0x020fec0000010000 */
[----:B------:R-:W-:Y:S01]  /*28f0*/  UMOV UR20, UR4 ;  /* 0x0000000400147c82 */ /* 0x000fe20008000000 */
[----:B------:R-:W-:Y:S01]  /*2900*/  UMOV UR21, 0x40000040 ;  /* 0x4000004000157882 */ /* 0x000fe20000000000 */
[----:B------:R-:W-:Y:S01]  /*2910*/  UMOV UR22, UR6 ;  /* 0x0000000600167c82 */ /* 0x000fe20008000000 */
[----:B------:R-:W-:Y:S01]  /*2920*/  UMOV UR23, 0x80000020 ;  /* 0x8000002000177882 */ /* 0x000fe20000000000 */
[----:B------:R-:W-:-:S06]  /*2930*/  WARPGROUP.ARRIVE ;  /* 0x00000000000079c5 */ /* 0x000fcc0000000000 */
[----:B------:R-:W-:Y:S01]  /*2940*/  HGMMA.64x64x16.F32 R24, gdesc[UR20].tnspA, R24 ;  /* 0x20e00000141879f0 */ /* 0x000fe20008700818 */
[----:B------:R-:W-:-:S05]  /*2950*/  VIADD R92, R92, 0xffffffff ;  /* 0xffffffff5c5c7836 */ /* 0x000fca0000000000 */
[----:B------:R-:W-:Y:S01]  /*2960*/  ISETP.NE.U32.AND P0, PT, R92, RZ, PT ;  /* 0x000000ff5c00720c */ /* 0x000fe20003f05070 */
[C---:B------:R-:W-:Y:S01]  /*2970*/  IMAD.WIDE R12, R19.reuse, 0x2, R10 ;  /* 0x00000002130c7825 */ /* 0x040fe200078e020a */
[----:B------:R-:W-:Y:S03]  /*2980*/  HGMMA.64x64x16.F32 R24, gdesc[UR8].tnspA, R24, gsb0 ;  /* 0x20e00000081879f0 */ /* 0x000fe60008000818 */
[----:B------:R-:W-:-:S04]  /*2990*/  IMAD.WIDE R10, R19, 0x2, R8 ;  /* 0x00000002130a7825 */ /* 0x000fc800078e0208 */
[----:B------:R-:W-:-:S04]  /*29a0*/  IMAD.WIDE R8, R19, 0x2, R6 ;  /* 0x0000000213087825 */ /* 0x000fc800078e0206 */
[----:B------:R-:W-:Y:S01]  /*29b0*/  IMAD.WIDE R6, R19, 0x2, R4 ;  /* 0x0000000213067825 */ /* 0x000fe200078e0204 */
[----:B------:R-:W-:-:S03]  /*29c0*/  UIADD3 UR14, UR14, -0x20, URZ ;  /* 0xffffffe00e0e7890 */ /* 0x000fc6000fffe03f */
[----:B------:R-:W-:-:S04]  /*29d0*/  IMAD.WIDE R4, R19, 0x2, R2 ;  /* 0x0000000213047825 */ /* 0x000fc800078e0202 */
[----:B------:R-:W-:-:S04]  /*29e0*/  IMAD.WIDE R2, R19, 0x2, R90 ;  /* 0x0000000213027825 */ /* 0x000fc800078e025a */
[----:B------:R-:W-:-:S04]  /*29f0*/  IMAD.WIDE R90, R19, 0x2, R88 ;  /* 0x00000002135a7825 */ /* 0x000fc800078e0258 */
[----:B0-----:R-:W-:-:S04]  /*2a00*/  IMAD.WIDE R106, R19, 0x2, R78 ;  /* 0x00000002136a7825 */ /* 0x001fc800078e024e */
[----:B-1----:R-:W-:-:S04]  /*2a10*/  IMAD.WIDE R110, R19, 0x2, R74 ;  /* 0x00000002136e7825 */ /* 0x002fc800078e024a */
[----:B------:R-:W-:-:S04]  /*2a20*/  IMAD.WIDE R88, R19, 0x2, R86 ;  /* 0x0000000213587825 */ /* 0x000fc800078e0256 */
[----:B------:R-:W-:-:S04]  /*2a30*/  IMAD.WIDE R86, R19, 0x2, R84 ;  /* 0x0000000213567825 */ /* 0x000fc800078e0254 */
[----:B------:R-:W-:-:S04]  /*2a40*/  IMAD.WIDE R84, R19, 0x2, R82 ;  /* 0x0000000213547825 */ /* 0x000fc800078e0252 */
[----:B------:R-:W-:-:S04]  /*2a50*/  IMAD.WIDE R82, R19, 0x2, R80 ;  /* 0x0000000213527825 */ /* 0x000fc800078e0250 */
[----:B------:R-:W-:-:S04]  /*2a60*/  IMAD.WIDE R78, R19, 0x2, R76 ;  /* 0x00000002134e7825 */ /* 0x000fc800078e024c */
[----:B--2---:R-:W-:Y:S02]  /*2a70*/  IMAD.MOV.U32 R108, RZ, RZ, R107 ;  /* 0x000000ffff6c7224 */ /* 0x004fe400078e006b */
[----:B------:R-:W-:Y:S02]  /*2a80*/  IMAD.MOV.U32 R123, RZ, RZ, R111 ;  /* 0x000000ffff7b7224 */ /* 0x000fe400078e006f */
[----:B------:R-:W-:-:S04]  /*2a90*/  IMAD.WIDE R120, R19, 0x2, R72 ;  /* 0x0000000213787825 */ /* 0x000fc800078e0248 */
[----:B---3--:R-:W-:-:S04]  /*2aa0*/  IMAD.WIDE R118, R19, 0x2, R70 ;  /* 0x0000000213767825 */ /* 0x008fc800078e0246 */
[----:B------:R-:W-:Y:S01]  /*2ab0*/  IMAD.WIDE R68, R67, 0x2, R68 ;  /* 0x0000000243447825 */ /* 0x000fe200078e0244 */
[----:B------:R-:W-:Y:S02]  /*2ac0*/  WARPGROUP.DEPBAR.LE gsb0, 0x0 ;  /* 0x00008000000079c5 */ /* 0x000fe40000010000 */
[----:B----4-:R-:W-:Y:S05]  /*2ad0*/  @P0 BRA `(.L_x_1) ;  /* 0xfffffff000700947 */ /* 0x010fea000383ffff */
[----:B------:R-:W-:Y:S02]  /*2ae0*/  F2FP.F16.F32.PACK_AB R51, R55, R51 ;  /* 0x000000333733723e */ /* 0x000fe400000000ff */
[----:B------:R-:W-:Y:S02]  /*2af0*/  F2FP.F16.F32.PACK_AB R50, R54, R50 ;  /* 0x000000323632723e */ /* 0x000fe400000000ff */
[----:B------:R-:W-:Y:S02]  /*2b00*/  F2FP.F16.F32.PACK_AB R49, R53, R49 ;  /* 0x000000313531723e */ /* 0x000fe400000000ff */
[----:B------:R-:W-:Y:S02]  /*2b10*/  F2FP.F16.F32.PACK_AB R48, R52, R48 ;  /* 0x000000303430723e */ /* 0x000fe400000000ff */
[----:B------:R-:W-:Y:S02]  /*2b20*/  F2FP.F16.F32.PACK_AB R43, R47, R43 ;  /* 0x0000002b2f2b723e */ /* 0x000fe400000000ff */
[----:B------:R-:W-:-:S02]  /*2b30*/  F2FP.F16.F32.PACK_AB R42, R46, R42 ;  /* 0x0000002a2e2a723e */ /* 0x000fc400000000ff */
        /* <DEDUP_REMOVED lines=9> */
[----:B------:R-:W-:-:S07]  /*2bd0*/  F2FP.F16.F32.PACK_AB R24, R28, R24 ;  /* 0x000000181c18723e */ /* 0x000fce00000000ff */
.L_x_0:
[----:B------:R-:W-:Y:S01]  /*2be0*/  BAR.SYNC.DEFER_BLOCKING 0x0 ;  /* 0x0000000000007b1d */ /* 0x000fe20000010000 */
[C---:B------:R-:W-:Y:S01]  /*2bf0*/  IMAD.SHL.U32 R0, R17.reuse, 0x80, RZ ;  /* 0x0000008011007824 */ /* 0x040fe200078e00ff */
[----:B------:R-:W-:Y:S01]  /*2c00*/  USHF.L.U32 UR13, UR13, 0x6, URZ ;  /* 0x000000060d0d7899 */ /* 0x000fe2000800063f */
[C---:B------:R-:W-:Y:S02]  /*2c10*/  IMAD.SHL.U32 R12, R17.reuse, 0x10, RZ ;  /* 0x00000010110c7824 */ /* 0x040fe400078e00ff */
[----:B------:R-:W-:Y:S01]  /*2c20*/  IMAD.SHL.U32 R17, R17, 0x8, RZ ;  /* 0x0000000811117824 */ /* 0x000fe200078e00ff */
[----:B------:R-:W-:Y:S01]  /*2c30*/  LOP3.LUT R3, R0, 0x400, RZ, 0xc0, !PT ;  /* 0x0000040000037812 */ /* 0x000fe200078ec0ff */
[----:B------:R-:W-:Y:S01]  /*2c40*/  ULOP3.LUT UR13, UR13, 0xc0, URZ, 0xc0, !UPT ;  /* 0x000000c00d0d7892 */ /* 0x000fe2000f8ec03f */
[----:B------:R-:W-:Y:S01]  /*2c50*/  LOP3.LUT R0, R12, 0x70, RZ, 0xc0, !PT ;  /* 0x000000700c007812 */ /* 0x000fe200078ec0ff */
[----:B------:R-:W-:Y:S01]  /*2c60*/  ULDC.64 UR6, c[0x0][0x228] ;  /* 0x00008a0000067ab9 */ /* 0x000fe20000000a00 */
[----:B------:R-:W-:Y:S01]  /*2c70*/  LOP3.LUT R17, R17, 0x380, RZ, 0xc0, !PT ;  /* 0x0000038011117812 */ /* 0x000fe200078ec0ff */
[----:B------:R-:W-:Y:S01]  /*2c80*/  ULDC UR4, c[0x0][0x244] ;  /* 0x0000910000047ab9 */ /* 0x000fe20000000800 */
[----:B------:R-:W-:-:S02]  /*2c90*/  IADD3 R0, R3, UR12, R0 ;  /* 0x0000000c03007c10 */ /* 0x000fc4000fffe000 */
[----:B------:R-:W-:Y:S02]  /*2ca0*/  LOP3.LUT R12, R12, 0x7f0, RZ, 0xc0, !PT ;  /* 0x000007f00c0c7812 */ /* 0x000fe400078ec0ff */
[----:B------:R-:W-:Y:S01]  /*2cb0*/  LOP3.LUT R15, R14, UR13, R15, 0xfe, !PT ;  /* 0x0000000d0e0f7c12 */ /* 0x000fe2000f8efe0f */
[----:B------:R-:W-:Y:S01]  /*2cc0*/  IMAD.IADD R28, R17, 0x1, R0 ;  /* 0x00000001111c7824 */ /* 0x000fe200078e0200 */
[C---:B------:R-:W-:Y:S01]  /*2cd0*/  ISETP.GE.AND P0, PT, R16.reuse, UR6, PT ;  /* 0x0000000610007c0c */ /* 0x040fe2000bf06270 */
[----:B------:R-:W0:Y:S01]  /*2ce0*/  LDC R0, c[0x0][0x248] ;  /* 0x00009200ff007b82 */ /* 0x000e220000000800 */
[C---:B------:R-:W-:Y:S01]  /*2cf0*/  LOP3.LUT R2, R15.reuse, 0x2, RZ, 0xfc, !PT ;  /* 0x000000020f027812 */ /* 0x040fe200078efcff */
[----:B------:R-:W-:Y:S01]  /*2d00*/  IMAD R16, R16, UR4, RZ ;  /* 0x0000000410107c24 */ /* 0x000fe2000f8e02ff */
[----:B------:R-:W-:Y:S01]  /*2d10*/  ULDC.64 UR4, c[0x0][0x220] ;  /* 0x0000880000047ab9 */ /* 0x000fe20000000a00 */
[----:B------:R-:W-:Y:S01]  /*2d20*/  LOP3.LUT R3, R15, 0x6, RZ, 0xfc, !PT ;  /* 0x000000060f037812 */ /* 0x000fe200078efcff */
[----:B------:R1:W-:Y:S03]  /*2d30*/  STSM.16.M88.4 [R28], R24 ;  /* 0x000000181c007844 */ /* 0x0003e60000000200 */
[----:B------:R-:W-:Y:S01]  /*2d40*/  BAR.SYNC.DEFER_BLOCKING 0x0 ;  /* 0x0000000000007b1d */ /* 0x000fe20000010000 */
[----:B------:R-:W-:-:S02]  /*2d50*/  ISETP.LT.AND P4, PT, R2, UR7, !P0 ;  /* 0x0000000702007c0c */ /* 0x000fc4000c781270 */
[----:B------:R-:W-:Y:S02]  /*2d60*/  LOP3.LUT R2, R15, 0x8, RZ, 0xfc, !PT ;  /* 0x000000080f027812 */ /* 0x000fe400078efcff */
[----:B------:R-:W-:Y:S02]  /*2d70*/  ISETP.LT.AND P2, PT, R3, UR7, !P0 ;  /* 0x0000000703007c0c */ /* 0x000fe4000c741270 */
[----:B------:R-:W-:Y:S02]  /*2d80*/  ISETP.LT.AND P1, PT, R2, UR7, !P0 ;  /* 0x0000000702007c0c */ /* 0x000fe4000c721270 */
[C---:B------:R-:W-:Y:S02]  /*2d90*/  LEA R2, P5, R16.reuse, UR4, 0x1 ;  /* 0x0000000410027c11 */ /* 0x040fe4000f8a08ff */
[C---:B------:R-:W-:Y:S02]  /*2da0*/  LOP3.LUT R4, R15.reuse, 0x4, RZ, 0xfc, !PT ;  /* 0x000000040f047812 */ /* 0x040fe400078efcff */
[----:B------:R-:W-:Y:S01]  /*2db0*/  LEA.HI.X.SX32 R3, R16, UR5, 0x1, P5 ;  /* 0x0000000510037c11 */ /* 0x000fe2000a8f0eff */
[----:B0-----:R-:W-:Y:S01]  /*2dc0*/  IMAD R5, R15, R0, RZ ;  /* 0x000000000f057224 */ /* 0x001fe200078e02ff */
[----:B------:R-:W-:-:S02]  /*2dd0*/  ISETP.LT.AND P3, PT, R4, UR7, !P0 ;  /* 0x0000000704007c0c */ /* 0x000fc4000c761270 */
[----:B------:R-:W-:Y:S01]  /*2de0*/  ISETP.LT.AND P5, PT, R15, UR7, !P0 ;  /* 0x000000070f007c0c */ /* 0x000fe2000c7a1270 */
[C---:B------:R-:W-:Y:S01]  /*2df0*/  IMAD R19, R0.reuse, 0x2, R5 ;  /* 0x0000000200137824 */ /* 0x040fe200078e0205 */
[-C--:B------:R-:W-:Y:S02]  /*2e00*/  LEA R16, P6, R5, R2.reuse, 0x1 ;  /* 0x0000000205107211 */ /* 0x080fe400078c08ff */
[----:B------:R-:W-:Y:S01]  /*2e10*/  LOP3.LUT R13, R15, 0xa, RZ, 0xfc, !PT ;  /* 0x0000000a0f0d7812 */ /* 0x000fe200078efcff */
[C---:B-1----:R-:W-:Y:S01]  /*2e20*/  IMAD R25, R0.reuse, 0x2, R19 ;  /* 0x0000000200197824 */ /* 0x042fe200078e0213 */
[----:B------:R-:W0:Y:S01]  /*2e30*/  LDS.128 R20, [R12+UR12] ;  /* 0x0000000c0c147984 */ /* 0x000e220008000c00 */
[----:B------:R-:W-:Y:S01]  /*2e40*/  LEA.HI.X.SX32 R17, R5, R3, 0x1, P6 ;  /* 0x0000000305117211 */ /* 0x000fe200030f0eff */
[----:B------:R-:W-:Y:S01]  /*2e50*/  BAR.SYNC.DEFER_BLOCKING 0x0 ;  /* 0x0000000000007b1d */ /* 0x000fe20000010000 */
[----:B------:R-:W-:Y:S01]  /*2e60*/  LEA R18, P6, R19, R2, 0x1 ;  /* 0x0000000213127211 */ /* 0x000fe200078c08ff */
[----:B------:R-:W-:-:S03]  /*2e70*/  IMAD R27, R0, 0x2, R25 ;  /* 0x00000002001b7824 */ /* 0x000fc600078e0219 */
[----:B------:R-:W-:Y:S02]  /*2e80*/  LEA.HI.X.SX32 R19, R19, R3, 0x1, P6 ;  /* 0x0000000313137211 */ /* 0x000fe400030f0eff */
[----:B------:R-:W-:-:S04]  /*2e90*/  LEA R24, P6, R25, R2, 0x1 ;  /* 0x0000000219187211 */ /* 0x000fc800078c08ff */
[----:B------:R-:W-:Y:S02]  /*2ea0*/  LEA.HI.X.SX32 R25, R25, R3, 0x1, P6 ;  /* 0x0000000319197211 */ /* 0x000fe400030f0eff */
[----:B------:R-:W-:Y:S01]  /*2eb0*/  LEA R26, P6, R27, R2, 0x1 ;  /* 0x000000021b1a7211 */ /* 0x000fe200078c08ff */
[----:B------:R-:W-:Y:S01]  /*2ec0*/  STSM.16.M88.4 [R28], R32 ;  /* 0x000000201c007844 */ /* 0x000fe20000000200 */
[----:B------:R-:W-:Y:S01]  /*2ed0*/  BAR.SYNC.DEFER_BLOCKING 0x0 ;  /* 0x0000000000007b1d */ /* 0x000fe20000010000 */
[----:B0-----:R-:W-:-:S05]  /*2ee0*/  PRMT R14, R20, 0x7632, R14 ;  /* 0x00007632140e7816 */ /* 0x001fca000000000e */
[----:B------:R-:W0:Y:S02]  /*2ef0*/  LDS.128 R8, [R12+UR12] ;  /* 0x0000000c0c087984 */ /* 0x000e240008000c00 */
[----:B------:R-:W-:Y:S06]  /*2f00*/  BAR.SYNC.DEFER_BLOCKING 0x0 ;  /* 0x0000000000007b1d */ /* 0x000fec0000010000 */
[----:B------:R-:W-:Y:S02]  /*2f10*/  STSM.16.M88.4 [R28], R40 ;  /* 0x000000281c007844 */ /* 0x000fe40000000200 */
[----:B------:R-:W-:Y:S06]  /*2f20*/  BAR.SYNC.DEFER_BLOCKING 0x0 ;  /* 0x0000000000007b1d */ /* 0x000fec0000010000 */
[----:B------:R-:W1:Y:S02]  /*2f30*/  LDS.128 R4, [R12+UR12] ;  /* 0x0000000c0c047984 */ /* 0x000e640008000c00 */
[----:B------:R-:W-:Y:S06]  /*2f40*/  BAR.SYNC.DEFER_BLOCKING 0x0 ;  /* 0x0000000000007b1d */ /* 0x000fec0000010000 */
[----:B------:R-:W-:Y:S02]  /*2f50*/  STSM.16.M88.4 [R28], R48 ;  /* 0x000000301c007844 */ /* 0x000fe40000000200 */
[----:B------:R-:W-:Y:S06]  /*2f60*/  BAR.SYNC.DEFER_BLOCKING 0x0 ;  /* 0x0000000000007b1d */ /* 0x000fec0000010000 */
[----:B------:R2:W-:Y:S01]  /*2f70*/  @P5 STG.E.U16 desc[UR16][R16.64], R20 ;  /* 0x0000001410005986 */ /* 0x0005e2000c101510 */
[----:B------:R-:W-:-:S02]  /*2f80*/  ISETP.LT.AND P5, PT, R13, UR7, !P0 ;  /* 0x000000070d007c0c */ /* 0x000fc4000c7a1270 */
[----:B------:R-:W-:Y:S01]  /*2f90*/  LOP3.LUT R13, R15, 0xc, RZ, 0xfc, !PT ;  /* 0x0000000c0f0d7812 */ /* 0x000fe200078efcff */
[----:B------:R3:W-:Y:S03]  /*2fa0*/  @P4 STG.E.U16 desc[UR16][R18.64], R21 ;  /* 0x0000001512004986 */ /* 0x0007e6000c101510 */
[----:B------:R-:W-:Y:S01]  /*2fb0*/  ISETP.LT.AND P4, PT, R13, UR7, !P0 ;  /* 0x000000070d007c0c */ /* 0x000fe2000c781270 */
[----:B------:R4:W-:Y:S01]  /*2fc0*/  @P3 STG.E.U16 desc[UR16][R24.64], R22 ;  /* 0x0000001618003986 */ /* 0x0009e2000c101510 */
[----:B------:R-:W-:Y:S01]  /*2fd0*/  LOP3.LUT R13, R15, 0xe, RZ, 0xfc, !PT ;  /* 0x0000000e0f0d7812 */ /* 0x000fe200078efcff */
[C---:B--2---:R-:W-:Y:S01]  /*2fe0*/  IMAD R17, R0.reuse, 0x2, R27 ;  /* 0x0000000200117824 */ /* 0x044fe200078e021b */
[----:B------:R-:W-:Y:S02]  /*2ff0*/  LEA.HI.X.SX32 R27, R27, R3, 0x1, P6 ;  /* 0x000000031b1b7211 */ /* 0x000fe400030f0eff */
[----:B------:R-:W-:Y:S01]  /*3000*/  ISETP.LT.AND P3, PT, R13, UR7, !P0 ;  /* 0x000000070d007c0c */ /* 0x000fe2000c761270 */
[----:B------:R-:W-:Y:S01]  /*3010*/  IMAD R29, R0, 0x2, R17 ;  /* 0x00000002001d7824 */ /* 0x000fe200078e0211 */
[----:B------:R-:W-:Y:S01]  /*3020*/  LEA R16, P6, R17, R2, 0x1 ;  /* 0x0000000211107211 */ /* 0x000fe200078c08ff */
[----:B------:R-:W-:Y:S01]  /*3030*/  @P2 STG.E.U16 desc[UR16][R26.64], R23 ;  /* 0x000000171a002986 */ /* 0x000fe2000c101510 */
[----:B------:R-:W-:-:S02]  /*3040*/  LOP3.LUT R13, R15, 0x10, RZ, 0xfc, !PT ;  /* 0x000000100f0d7812 */ /* 0x000fc400078efcff */
[-C--:B------:R-:W-:Y:S02]  /*3050*/  LEA.HI.X.SX32 R17, R17, R3.reuse, 0x1, P6 ;  /* 0x0000000311117211 */ /* 0x080fe400030f0eff */
[-C--:B---3--:R-:W-:Y:S02]  /*3060*/  LEA R18, P6, R29, R2.reuse, 0x1 ;  /* 0x000000021d127211 */ /* 0x088fe400078c08ff */
[----:B------:R-:W-:Y:S01]  /*3070*/  PRMT R21, R21, 0x7632, R21 ;  /* 0x0000763215157816 */ /* 0x000fe20000000015 */
[----:B------:R2:W-:Y:S01]  /*3080*/  @P1 STG.E.U16 desc[UR16][R16.64], R14 ;  /* 0x0000000e10001986 */ /* 0x0005e2000c101510 */
[----:B------:R-:W-:Y:S01]  /*3090*/  LEA.HI.X.SX32 R19, R29, R3, 0x1, P6 ;  /* 0x000000031d137211 */ /* 0x000fe200030f0eff */
[C---:B------:R-:W-:Y:S01]  /*30a0*/  IMAD R29, R0.reuse, 0x2, R29 ;  /* 0x00000002001d7824 */ /* 0x040fe200078e021d */
[----:B------:R-:W-:Y:S02]  /*30b0*/  ISETP.LT.AND P2, PT, R13, UR7, !P0 ;  /* 0x000000070d007c0c */ /* 0x000fe4000c741270 */
[----:B------:R-:W-:Y:S01]  /*30c0*/  LOP3.LUT R13, R15, 0x12, RZ, 0xfc, !PT ;  /* 0x000000120f0d7812 */ /* 0x000fe200078efcff */
[----:B----4-:R-:W-:Y:S01]  /*30d0*/  IMAD R25, R0, 0x2, R29 ;  /* 0x0000000200197824 */ /* 0x010fe200078e021d */
[----:B------:R-:W-:Y:S01]  /*30e0*/  LEA R20, P6, R29, R2, 0x1 ;  /* 0x000000021d147211 */ /* 0x000fe200078c08ff */
[----:B------:R3:W-:Y:S01]  /*30f0*/  @P5 STG.E.U16 desc[UR16][R18.64], R21 ;  /* 0x0000001512005986 */ /* 0x0007e2000c101510 */
[----:B------:R-:W-:-:S02]  /*3100*/  ISETP.LT.AND P1, PT, R13, UR7, !P0 ;  /* 0x000000070d007c0c */ /* 0x000fc4000c721270 */
[----:B------:R-:W-:Y:S02]  /*3110*/  LOP3.LUT R13, R15, 0x14, RZ, 0xfc, !PT ;  /* 0x000000140f0d7812 */ /* 0x000fe400078efcff */
[----:B--2---:R-:W-:Y:S01]  /*3120*/  PRMT R14, R23, 0x7632, R14 ;  /* 0x00007632170e7816 */ /* 0x004fe2000000000e */
[----:B------:R-:W-:Y:S01]  /*3130*/  IMAD R23, R0, 0x2, R25 ;  /* 0x0000000200177824 */ /* 0x000fe200078e0219 */
[----:B------:R-:W-:Y:S02]  /*3140*/  ISETP.LT.AND P5, PT, R13, UR7, !P0 ;  /* 0x000000070d007c0c */ /* 0x000fe4000c7a1270 */
[----:B------:R-:W-:Y:S02]  /*3150*/  LOP3.LUT R13, R15, 0x16, RZ, 0xfc, !PT ;  /* 0x000000160f0d7812 */ /* 0x000fe400078efcff */
[----:B---3--:R-:W-:Y:S02]  /*3160*/  LEA.HI.X.SX32 R21, R29, R3, 0x1, P6 ;  /* 0x000000031d157211 */ /* 0x008fe400030f0eff */
[----:B------:R-:W-:-:S02]  /*3170*/  LEA R16, P6, R25, R2, 0x1 ;  /* 0x0000000219107211 */ /* 0x000fc400078c08ff */
[----:B------:R-:W-:Y:S02]  /*3180*/  PRMT R19, R22, 0x7632, R19 ;  /* 0x0000763216137816 */ /* 0x000fe40000000013 */
[----:B------:R-:W-:Y:S01]  /*3190*/  LEA.HI.X.SX32 R17, R25, R3, 0x1, P6 ;  /* 0x0000000319117211 */ /* 0x000fe200030f0eff */
[C---:B------:R-:W-:Y:S01]  /*31a0*/  IMAD R25, R0.reuse, 0x2, R23 ;  /* 0x0000000200197824 */ /* 0x040fe200078e0217 */
[----:B------:R-:W-:Y:S01]  /*31b0*/  LEA R18, P6, R23, R2, 0x1 ;  /* 0x0000000217127211 */ /* 0x000fe200078c08ff */
[----:B------:R2:W-:Y:S01]  /*31c0*/  @P4 STG.E.U16 desc[UR16][R20.64], R19 ;  /* 0x0000001314004986 */ /* 0x0005e2000c101510 */
[----:B------:R-:W-:Y:S01]  /*31d0*/  ISETP.LT.AND P4, PT, R13, UR7, !P0 ;  /* 0x000000070d007c0c */ /* 0x000fe2000c781270 */
[----:B------:R-:W-:Y:S01]  /*31e0*/  IMAD R27, R0, 0x2, R25 ;  /* 0x00000002001b7824 */ /* 0x000fe200078e0219 */
[----:B------:R-:W-:Y:S01]  /*31f0*/  LOP3.LUT R13, R15, 0x18, RZ, 0xfc, !PT ;  /* 0x000000180f0d7812 */ /* 0x000fe200078efcff */
[----:B------:R0:W-:Y:S03]  /*3200*/  @P3 STG.E.U16 desc[UR16][R16.64], R14 ;  /* 0x0000000e10003986 */ /* 0x0001e6000c101510 */
[----:B------:R-:W-:-:S02]  /*3210*/  ISETP.LT.AND P3, PT, R13, UR7, !P0 ;  /* 0x000000070d007c0c */ /* 0x000fc4000c761270 */
[----:B------:R-:W-:Y:S02]  /*3220*/  LOP3.LUT R13, R15, 0x1a, RZ, 0xfc, !PT ;  /* 0x0000001a0f0d7812 */ /* 0x000fe400078efcff */
[-C--:B--2---:R-:W-:Y:S02]  /*3230*/  LEA.HI.X.SX32 R19, R23, R3.reuse, 0x1, P6 ;  /* 0x0000000317137211 */ /* 0x084fe400030f0eff */
[CC--:B------:R-:W-:Y:S02]  /*3240*/  LEA R22, P6, R25.reuse, R2.reuse, 0x1 ;  /* 0x0000000219167211 */ /* 0x0c0fe400078c08ff */
[----:B0-----:R-:W-:Y:S01]  /*3250*/  PRMT R14, R8, 0x7632, R14 ;  /* 0x00007632080e7816 */ /* 0x001fe2000000000e */
[----:B------:R-:W-:Y:S01]  /*3260*/  @P2 STG.E.U16 desc[UR16][R18.64], R8 ;  /* 0x0000000812002986 */ /* 0x000fe2000c101510 */
[----:B------:R-:W-:Y:S01]  /*3270*/  LEA.HI.X.SX32 R23, R25, R3, 0x1, P6 ;  /* 0x0000000319177211 */ /* 0x000fe200030f0eff */
[----:B------:R-:W-:Y:S01]  /*3280*/  IMAD R25, R0, 0x2, R27 ;  /* 0x0000000200197824 */ /* 0x000fe200078e021b */
[----:B------:R-:W-:-:S02]  /*3290*/  LEA R20, P6, R27, R2, 0x1 ;  /* 0x000000021b147211 */ /* 0x000fc400078c08ff */
[----:B------:R-:W-:Y:S01]  /*32a0*/  ISETP.LT.AND P2, PT, R13, UR7, !P0 ;  /* 0x000000070d007c0c */ /* 0x000fe2000c741270 */
[----:B------:R0:W-:Y:S01]  /*32b0*/  @P1 STG.E.U16 desc[UR16][R22.64], R9 ;  /* 0x0000000916001986 */ /* 0x0001e2000c101510 */
[-C--:B------:R-:W-:Y:S02]  /*32c0*/  LEA.HI.X.SX32 R21, R27, R3.reuse, 0x1, P6 ;  /* 0x000000031b157211 */ /* 0x080fe400030f0eff */
[----:B------:R-:W-:Y:S02]  /*32d0*/  LEA R16, P6, R25, R2, 0x1 ;  /* 0x0000000219107211 */ /* 0x000fe400078c08ff */
[----:B------:R-:W-:Y:S01]  /*32e0*/  LOP3.LUT R13, R15, 0x1c, RZ, 0xfc, !PT ;  /* 0x0000001c0f0d7812 */ /* 0x000fe200078efcff */
[----:B------:R2:W-:Y:S01]  /*32f0*/  @P5 STG.E.U16 desc[UR16][R20.64], R10 ;  /* 0x0000000a14005986 */ /* 0x0005e2000c101510 */
[----:B------:R-:W-:Y:S01]  /*3300*/  LEA.HI.X.SX32 R17, R25, R3, 0x1, P6 ;  /* 0x0000000319117211 */ /* 0x000fe200030f0eff */
[----:B------:R-:W-:Y:S01]  /*3310*/  IMAD R25, R0, 0x2, R25 ;  /* 0x0000000200197824 */ /* 0x000fe200078e0219 */
[----:B------:R-:W-:-:S02]  /*3320*/  ISETP.LT.AND P1, PT, R13, UR7, !P0 ;  /* 0x000000070d007c0c */ /* 0x000fc4000c721270 */
[----:B------:R-:W-:Y:S01]  /*3330*/  LOP3.LUT R13, R15, 0x1e, RZ, 0xfc, !PT ;  /* 0x0000001e0f0d7812 */ /* 0x000fe200078efcff */
[C---:B0-----:R-:W-:Y:S01]  /*3340*/  IMAD R23, R0.reuse, 0x2, R25 ;  /* 0x0000000200177824 */ /* 0x041fe200078e0219 */
[----:B------:R-:W-:Y:S01]  /*3350*/  LEA R18, P6, R25, R2, 0x1 ;  /* 0x0000000219127211 */ /* 0x000fe200078c08ff */
[----:B------:R0:W-:Y:S01]  /*3360*/  @P4 STG.E.U16 desc[UR16][R16.64], R11 ;  /* 0x0000000b10004986 */ /* 0x0001e2000c101510 */
[----:B------:R-:W-:Y:S02]  /*3370*/  ISETP.LT.AND P5, PT, R13, UR7, !P0 ;  /* 0x000000070d007c0c */ /* 0x000fe4000c7a1270 */
[----:B------:R-:W-:Y:S01]  /*3380*/  LOP3.LUT R13, R15, 0x20, RZ, 0xfc, !PT ;  /* 0x000000200f0d7812 */ /* 0x000fe200078efcff */
[----:B--2---:R-:W-:Y:S01]  /*3390*/  IMAD R21, R0, 0x2, R23 ;  /* 0x0000000200157824 */ /* 0x004fe200078e0217 */
[----:B------:R-:W-:Y:S02]  /*33a0*/  LEA.HI.X.SX32 R19, R25, R3, 0x1, P6 ;  /* 0x0000000319137211 */ /* 0x000fe400030f0eff */
[----:B------:R-:W-:-:S02]  /*33b0*/  ISETP.LT.AND P4, PT, R13, UR7, !P0 ;  /* 0x000000070d007c0c */ /* 0x000fc4000c781270 */
[-C--:B------:R-:W-:Y:S01]  /*33c0*/  LEA R8, P6, R23, R2.reuse, 0x1 ;  /* 0x0000000217087211 */ /* 0x080fe200078c08ff */
[----:B------:R2:W-:Y:S01]  /*33d0*/  @P3 STG.E.U16 desc[UR16][R18.64], R14 ;  /* 0x0000000e12003986 */ /* 0x0005e2000c101510 */
[----:B------:R-:W-:Y:S02]  /*33e0*/  LOP3.LUT R13, R15, 0x22, RZ, 0xfc, !PT ;  /* 0x000000220f0d7812 */ /* 0x000fe400078efcff */
[----:B0-----:R-:W-:Y:S02]  /*33f0*/  PRMT R17, R9, 0x7632, R17 ;  /* 0x0000763209117816 */ /* 0x001fe40000000011 */
[----:B------:R-:W-:Y:S01]  /*3400*/  LEA.HI.X.SX32 R9, R23, R3, 0x1, P6 ;  /* 0x0000000317097211 */ /* 0x000fe200030f0eff */
[----:B------:R-:W-:Y:S01]  /*3410*/  IMAD R23, R0, 0x2, R21 ;  /* 0x0000000200177824 */ /* 0x000fe200078e0215 */
[----:B------:R-:W-:Y:S02]  /*3420*/  ISETP.LT.AND P3, PT, R13, UR7, !P0 ;  /* 0x000000070d007c0c */ /* 0x000fe4000c761270 */
[----:B------:R-:W-:Y:S01]  /*3430*/  LEA R16, P6, R21, R2, 0x1 ;  /* 0x0000000215107211 */ /* 0x000fe200078c08ff */
[----:B------:R0:W-:Y:S01]  /*3440*/  @P2 STG.E.U16 desc[UR16][R8.64], R17 ;  /* 0x0000001108002986 */ /* 0x0001e2000c101510 */
[----:B------:R-:W-:-:S02]  /*3450*/  LOP3.LUT R13, R15, 0x24, RZ, 0xfc, !PT ;  /* 0x000000240f0d7812 */ /* 0x000fc400078efcff */
[----:B--2---:R-:W-:Y:S02]  /*3460*/  PRMT R14, R11, 0x7632, R14 ;  /* 0x000076320b0e7816 */ /* 0x004fe4000000000e */
[----:B------:R-:W-:Y:S01]  /*3470*/  ISETP.LT.AND P2, PT, R13, UR7, !P0 ;  /* 0x000000070d007c0c */ /* 0x000fe2000c741270 */
[----:B------:R-:W-:Y:S01]  /*3480*/  IMAD R13, R0, 0x2, R23 ;  /* 0x00000002000d7824 */ /* 0x000fe200078e0217 */
[----:B-1----:R-:W-:-:S03]  /*3490*/  PRMT R22, R5, 0x7632, R22 ;  /* 0x0000763205167816 */ /* 0x002fc60000000016 */
[----:B------:R-:W-:Y:S01]  /*34a0*/  IMAD R11, R0, 0x2, R13 ;  /* 0x00000002000b7824 */ /* 0x000fe200078e020d */
[-C--:B0-----:R-:W-:Y:S02]  /*34b0*/  LEA.HI.X.SX32 R17, R21, R3.reuse, 0x1, P6 ;  /* 0x0000000315117211 */ /* 0x081fe400030f0eff */
[----:B------:R-:W-:Y:S02]  /*34c0*/  PRMT R9, R10, 0x7632, R9 ;  /* 0x000076320a097816 */ /* 0x000fe40000000009 */
[----:B------:R-:W-:Y:S02]  /*34d0*/  LEA R20, P6, R23, R2, 0x1 ;  /* 0x0000000217147211 */ /* 0x000fe400078c08ff */
[----:B------:R-:W-:Y:S01]  /*34e0*/  LOP3.LUT R10, R15, 0x26, RZ, 0xfc, !PT ;  /* 0x000000260f0a7812 */ /* 0x000fe200078efcff */
[----:B------:R0:W-:Y:S01]  /*34f0*/  @P1 STG.E.U16 desc[UR16][R16.64], R9 ;  /* 0x0000000910001986 */ /* 0x0001e2000c101510 */
[----:B------:R-:W-:Y:S02]  /*3500*/  LEA.HI.X.SX32 R21, R23, R3, 0x1, P6 ;  /* 0x0000000317157211 */ /* 0x000fe400030f0eff */
[----:B------:R-:W-:-:S02]  /*3510*/  ISETP.LT.AND P1, PT, R10, UR7, !P0 ;  /* 0x000000070a007c0c */ /* 0x000fc4000c721270 */
[-C--:B------:R-:W-:Y:S01]  /*3520*/  LEA R8, P6, R13, R2.reuse, 0x1 ;  /* 0x000000020d087211 */ /* 0x080fe200078c08ff */
[----:B------:R-:W-:Y:S01]  /*3530*/  @P5 STG.E.U16 desc[UR16][R20.64], R14 ;  /* 0x0000000e14005986 */ /* 0x000fe2000c101510 */
[----:B------:R-:W-:Y:S02]  /*3540*/  LOP3.LUT R10, R15, 0x28, RZ, 0xfc, !PT ;  /* 0x000000280f0a7812 */ /* 0x000fe400078efcff */
[----:B0-----:R-:W-:Y:S01]  /*3550*/  LEA.HI.X.SX32 R9, R13, R3, 0x1, P6 ;  /* 0x000000030d097211 */ /* 0x001fe200030f0eff */
[----:B------:R-:W-:Y:S01]  /*3560*/  IMAD R17, R0, 0x2, R11 ;  /* 0x0000000200117824 */ /* 0x000fe200078e020b */
[----:B------:R-:W-:Y:S02]  /*3570*/  ISETP.LT.AND P6, PT, R10, UR7, !P0 ;  /* 0x000000070a007c0c */ /* 0x000fe4000c7c1270 */
[-C--:B------:R-:W-:Y:S01]  /*3580*/  LEA R10, P5, R11, R2.reuse, 0x1 ;  /* 0x000000020b0a7211 */ /* 0x080fe200078a08ff */
[----:B------:R0:W-:Y:S01]  /*3590*/  @P4 STG.E.U16 desc[UR16][R8.64], R4 ;  /* 0x0000000408004986 */ /* 0x0001e2000c101510 */
[----:B------:R-:W-:Y:S01]  /*35a0*/  IMAD R23, R0, 0x2, R17 ;  /* 0x0000000200177824 */ /* 0x000fe200078e0211 */
[----:B------:R-:W-:-:S02]  /*35b0*/  LEA R16, P4, R17, R2, 0x1 ;  /* 0x0000000211107211 */ /* 0x000fc400078808ff */
[-C--:B------:R-:W-:Y:S02]  /*35c0*/  LEA.HI.X.SX32 R11, R11, R3.reuse, 0x1, P5 ;  /* 0x000000030b0b7211 */ /* 0x080fe400028f0eff */
[----:B------:R-:W-:Y:S02]  /*35d0*/  LEA.HI.X.SX32 R17, R17, R3, 0x1, P4 ;  /* 0x0000000311117211 */ /* 0x000fe400020f0eff */
[----:B------:R-:W-:Y:S01]  /*35e0*/  LOP3.LUT R13, R15, 0x2a, RZ, 0xfc, !PT ;  /* 0x0000002a0f0d7812 */ /* 0x000fe200078efcff */
[----:B------:R-:W-:Y:S01]  /*35f0*/  @P3 STG.E.U16 desc[UR16][R10.64], R5 ;  /* 0x000000050a003986 */ /* 0x000fe2000c101510 */
[----:B------:R-:W-:Y:S02]  /*3600*/  LEA R18, P3, R23, R2, 0x1 ;  /* 0x0000000217127211 */ /* 0x000fe400078608ff */
[C---:B0-----:R-:W-:Y:S01]  /*3610*/  LOP3.LUT R9, R15.reuse, 0x2e, RZ, 0xfc, !PT ;  /* 0x0000002e0f097812 */ /* 0x041fe200078efcff */
[----:B------:R0:W-:Y:S01]  /*3620*/  @P2 STG.E.U16 desc[UR16][R16.64], R6 ;  /* 0x0000000610002986 */ /* 0x0001e2000c101510 */
[----:B------:R-:W-:-:S02]  /*3630*/  LOP3.LUT R8, R15, 0x30, RZ, 0xfc, !PT ;  /* 0x000000300f087812 */ /* 0x000fc400078efcff */
[----:B------:R-:W-:Y:S01]  /*3640*/  LEA.HI.X.SX32 R19, R23, R3, 0x1, P3 ;  /* 0x0000000317137211 */ /* 0x000fe200018f0eff */
[----:B------:R-:W-:Y:S01]  /*3650*/  IMAD R23, R0, 0x2, R23 ;  /* 0x0000000200177824 */ /* 0x000fe200078e0217 */
[----:B------:R-:W-:Y:S02]  /*3660*/  ISETP.LT.AND P3, PT, R9, UR7, !P0 ;  /* 0x0000000709007c0c */ /* 0x000fe4000c761270 */
[----:B------:R-:W-:Y:S01]  /*3670*/  ISETP.LT.AND P2, PT, R8, UR7, !P0 ;  /* 0x0000000708007c0c */ /* 0x000fe2000c741270 */
[----:B------:R-:W-:Y:S01]  /*3680*/  @P1 STG.E.U16 desc[UR16][R18.64], R7 ;  /* 0x0000000712001986 */ /* 0x000fe2000c101510 */
[----:B------:R-:W-:Y:S01]  /*3690*/  ISETP.LT.AND P5, PT, R13, UR7, !P0 ;  /* 0x000000070d007c0c */ /* 0x000fe2000c7a1270 */
[C---:B------:R-:W-:Y:S01]  /*36a0*/  IMAD R25, R0.reuse, 0x2, R23 ;  /* 0x0000000200197824 */ /* 0x040fe200078e0217 */
[----:B------:R-:W-:Y:S01]  /*36b0*/  LEA R20, P1, R23, R2, 0x1 ;  /* 0x0000000217147211 */ /* 0x000fe200078208ff */
[----:B------:R1:W2:Y:S01]  /*36c0*/  LDS.128 R8, [R12+UR12] ;  /* 0x0000000c0c087984 */ /* 0x0002a20008000c00 */
[----:B------:R-:W-:Y:S01]  /*36d0*/  LOP3.LUT R13, R15, 0x2c, RZ, 0xfc, !PT ;  /* 0x0000002c0f0d7812 */ /* 0x000fe200078efcff */
[----:B0-----:R-:W-:Y:S01]  /*36e0*/  IMAD R17, R0, 0x2, R25 ;  /* 0x0000000200117824 */ /* 0x001fe200078e0219 */
[----:B------:R-:W-:-:S02]  /*36f0*/  PRMT R14, R4, 0x7632, R14 ;  /* 0x00007632040e7816 */ /* 0x000fc4000000000e */
[-C--:B------:R-:W-:Y:S02]  /*3700*/  LEA.HI.X.SX32 R21, R23, R3.reuse, 0x1, P1 ;  /* 0x0000000317157211 */ /* 0x080fe400008f0eff */
[----:B------:R-:W-:Y:S02]  /*3710*/  ISETP.LT.AND P4, PT, R13, UR7, !P0 ;  /* 0x000000070d007c0c */ /* 0x000fe4000c781270 */
[-C--:B------:R-:W-:Y:S01]  /*3720*/  LEA R4, P1, R25, R2.reuse, 0x1 ;  /* 0x0000000219047211 */ /* 0x080fe200078208ff */
[----:B------:R-:W-:Y:S01]  /*3730*/  @P6 STG.E.U16 desc[UR16][R20.64], R14 ;  /* 0x0000000e14006986 */ /* 0x000fe2000c101510 */
[----:B------:R-:W-:Y:S02]  /*3740*/  LOP3.LUT R13, R15, 0x32, RZ, 0xfc, !PT ;  /* 0x000000320f0d7812 */ /* 0x000fe400078efcff */
[-C--:B------:R-:W-:Y:S02]  /*3750*/  LEA.HI.X.SX32 R5, R25, R3.reuse, 0x1, P1 ;  /* 0x0000000319057211 */ /* 0x080fe400008f0eff */
[----:B------:R-:W-:Y:S01]  /*3760*/  ISETP.LT.AND P1, PT, R13, UR7, !P0 ;  /* 0x000000070d007c0c */ /* 0x000fe2000c721270 */
[C---:B------:R-:W-:Y:S01]  /*3770*/  IMAD R13, R0.reuse, 0x2, R17 ;  /* 0x00000002000d7824 */ /* 0x040fe200078e0211 */
[----:B------:R-:W-:Y:S01]  /*3780*/  LEA R16, P6, R17, R2, 0x1 ;  /* 0x0000000211107211 */ /* 0x000fe200078c08ff */
[----:B------:R0:W-:Y:S01]  /*3790*/  @P5 STG.E.U16 desc[UR16][R4.64], R22 ;  /* 0x0000001604005986 */ /* 0x0001e2000c101510 */
[----:B-1----:R-:W-:Y:S01]  /*37a0*/  LOP3.LUT R12, R15, 0x34, RZ, 0xfc, !PT ;  /* 0x000000340f0c7812 */ /* 0x002fe200078efcff */
[----:B------:R-:W-:Y:S01]  /*37b0*/  IMAD R19, R0, 0x2, R13 ;  /* 0x0000000200137824 */ /* 0x000fe200078e020d */
[----:B------:R-:W-:-:S02]  /*37c0*/  LEA.HI.X.SX32 R17, R17, R3, 0x1, P6 ;  /* 0x0000000311117211 */ /* 0x000fc400030f0eff */
[----:B------:R-:W-:Y:S02]  /*37d0*/  ISETP.LT.AND P5, PT, R12, UR7, !P0 ;  /* 0x000000070c007c0c */ /* 0x000fe4000c7a1270 */
[----:B------:R-:W-:Y:S02]  /*37e0*/  LEA R12, P6, R13, R2, 0x1 ;  /* 0x000000020d0c7211 */ /* 0x000fe400078c08ff */
[----:B------:R-:W-:Y:S01]  /*37f0*/  PRMT R18, R7, 0x7632, R18 ;  /* 0x0000763207127816 */ /* 0x000fe20000000012 */
[----:B------:R-:W-:Y:S01]  /*3800*/  IMAD R7, R0, 0x2, R19 ;  /* 0x0000000200077824 */ /* 0x000fe200078e0213 */
[----:B------:R-:W-:Y:S02]  /*3810*/  LEA.HI.X.SX32 R13, R13, R3, 0x1, P6 ;  /* 0x000000030d0d7211 */ /* 0x000fe400030f0eff */
[----:B0-----:R-:W-:Y:S02]  /*3820*/  PRMT R5, R6, 0x7632, R5 ;  /* 0x0000763206057816 */ /* 0x001fe40000000005 */
[----:B------:R-:W-:-:S02]  /*3830*/  LOP3.LUT R6, R15, 0x36, RZ, 0xfc, !PT ;  /* 0x000000360f067812 */ /* 0x000fc400078efcff */
[----:B------:R-:W-:Y:S01]  /*3840*/  LEA R4, P6, R19, R2, 0x1 ;  /* 0x0000000213047211 */ /* 0x000fe200078c08ff */
[----:B------:R0:W-:Y:S01]  /*3850*/  @P4 STG.E.U16 desc[UR16][R16.64], R5 ;  /* 0x0000000510004986 */ /* 0x0001e2000c101510 */
[----:B------:R-:W-:Y:S02]  /*3860*/  ISETP.LT.AND P4, PT, R6, UR7, !P0 ;  /* 0x0000000706007c0c */ /* 0x000fe4000c781270 */
[C---:B------:R-:W-:Y:S01]  /*3870*/  LOP3.LUT R6, R15.reuse, 0x38, RZ, 0xfc, !PT ;  /* 0x000000380f067812 */ /* 0x040fe200078efcff */
[----:B------:R1:W-:Y:S01]  /*3880*/  @P3 STG.E.U16 desc[UR16][R12.64], R18 ;  /* 0x000000120c003986 */ /* 0x0003e2000c101510 */
[----:B------:R-:W-:Y:S02]  /*3890*/  LOP3.LUT R14, R15, 0x3a, RZ, 0xfc, !PT ;  /* 0x0000003a0f0e7812 */ /* 0x000fe400078efcff */
[----:B------:R-:W-:Y:S01]  /*38a0*/  ISETP.LT.AND P3, PT, R6, UR7, !P0 ;  /* 0x0000000706007c0c */ /* 0x000fe2000c761270 */
[----:B0-----:R-:W-:Y:S01]  /*38b0*/  IMAD R17, R0, 0x2, R7 ;  /* 0x0000000200117824 */ /* 0x001fe200078e0207 */
[----:B------:R-:W-:-:S02]  /*38c0*/  LEA.HI.X.SX32 R5, R19, R3, 0x1, P6 ;  /* 0x0000000313057211 */ /* 0x000fc400030f0eff */
[CC--:B------:R-:W-:Y:S01]  /*38d0*/  LEA R6, P6, R7.reuse, R2.reuse, 0x1 ;  /* 0x0000000207067211 */ /* 0x0c0fe200078c08ff */
[C---:B------:R-:W-:Y:S02]  /*38e0*/  IMAD R19, R0.reuse, 0x2, R17 ;  /* 0x0000000200137824 */ /* 0x040fe400078e0211 */
[----:B--2---:R-:W-:Y:S01]  /*38f0*/  @P2 STG.E.U16 desc[UR16][R4.64], R8 ;  /* 0x0000000804002986 */ /* 0x004fe2000c101510 */
[----:B------:R-:W-:Y:S01]  /*3900*/  LEA.HI.X.SX32 R7, R7, R3, 0x1, P6 ;  /* 0x0000000307077211 */ /* 0x000fe200030f0eff */
[----:B------:R-:W-:Y:S01]  /*3910*/  IMAD R21, R0, 0x2, R19 ;  /* 0x0000000200157824 */ /* 0x000fe200078e0213 */
[-C--:B------:R-:W-:Y:S02]  /*3920*/  LEA R16, P6, R17, R2.reuse, 0x1 ;  /* 0x0000000211107211 */ /* 0x080fe400078c08ff */
[----:B------:R-:W-:Y:S01]  /*3930*/  ISETP.LT.AND P2, PT, R14, UR7, !P0 ;  /* 0x000000070e007c0c */ /* 0x000fe2000c741270 */
[----:B------:R-:W-:Y:S01]  /*3940*/  IMAD R23, R0, 0x2, R21 ;  /* 0x0000000200177824 */ /* 0x000fe200078e0215 */
[----:B------:R0:W-:Y:S01]  /*3950*/  @P1 STG.E.U16 desc[UR16][R6.64], R9 ;  /* 0x0000000906001986 */ /* 0x0001e2000c101510 */
[----:B-1----:R-:W-:-:S02]  /*3960*/  LEA R12, P1, R19, R2, 0x1 ;  /* 0x00000002130c7211 */ /* 0x002fc400078208ff */
[C---:B------:R-:W-:Y:S01]  /*3970*/  IMAD R25, R0.reuse, 0x2, R23 ;  /* 0x0000000200197824 */ /* 0x040fe200078e0217 */
[-C--:B------:R-:W-:Y:S02]  /*3980*/  LEA.HI.X.SX32 R17, R17, R3.reuse, 0x1, P6 ;  /* 0x0000000311117211 */ /* 0x080fe400030f0eff */
[-C--:B------:R-:W-:Y:S01]  /*3990*/  LEA R18, P6, R21, R2.reuse, 0x1 ;  /* 0x0000000215127211 */ /* 0x080fe200078c08ff */
[----:B------:R-:W-:Y:S01]  /*39a0*/  IMAD R0, R0, 0x2, R25 ;  /* 0x0000000200007824 */ /* 0x000fe200078e0219 */
[-C--:B------:R-:W-:Y:S01]  /*39b0*/  LEA.HI.X.SX32 R13, R19, R3.reuse, 0x1, P1 ;  /* 0x00000003130d7211 */ /* 0x080fe200008f0eff */
[----:B------:R1:W-:Y:S01]  /*39c0*/  @P5 STG.E.U16 desc[UR16][R16.64], R10 ;  /* 0x0000000a10005986 */ /* 0x0003e2000c101510 */
[----:B------:R-:W-:Y:S02]  /*39d0*/  LOP3.LUT R14, R15, 0x3c, RZ, 0xfc, !PT ;  /* 0x0000003c0f0e7812 */ /* 0x000fe400078efcff */
[----:B0-----:R-:W-:Y:S01]  /*39e0*/  LEA R6, P1, R25, R2, 0x1 ;  /* 0x0000000219067211 */ /* 0x001fe200078208ff */
[----:B------:R1:W-:Y:S01]  /*39f0*/  @P4 STG.E.U16 desc[UR16][R12.64], R11 ;  /* 0x0000000b0c004986 */ /* 0x0003e2000c101510 */
[----:B------:R-:W-:-:S02]  /*3a00*/  LEA.HI.X.SX32 R19, R21, R3, 0x1, P6 ;  /* 0x0000000315137211 */ /* 0x000fc400030f0eff */
[----:B------:R-:W-:Y:S02]  /*3a10*/  LEA R4, P6, R23, R2, 0x1 ;  /* 0x0000000217047211 */ /* 0x000fe400078c08ff */
[----:B------:R-:W-:Y:S02]  /*3a20*/  LOP3.LUT R15, R15, 0x3e, RZ, 0xfc, !PT ;  /* 0x0000003e0f0f7812 */ /* 0x000fe400078efcff */
[-C--:B------:R-:W-:Y:S02]  /*3a30*/  LEA.HI.X.SX32 R7, R25, R3.reuse, 0x1, P1 ;  /* 0x0000000319077211 */ /* 0x080fe400008f0eff */
[----:B------:R-:W-:Y:S02]  /*3a40*/  ISETP.LT.AND P1, PT, R14, UR7, !P0 ;  /* 0x000000070e007c0c */ /* 0x000fe4000c721270 */
[----:B------:R-:W-:Y:S02]  /*3a50*/  LEA.HI.X.SX32 R5, R23, R3, 0x1, P6 ;  /* 0x0000000317057211 */ /* 0x000fe400030f0eff */
[----:B------:R-:W-:-:S02]  /*3a60*/  ISETP.LT.AND P0, PT, R15, UR7, !P0 ;  /* 0x000000070f007c0c */ /* 0x000fc4000c701270 */
[----:B------:R-:W-:Y:S02]  /*3a70*/  LEA R2, P6, R0, R2, 0x1 ;  /* 0x0000000200027211 */ /* 0x000fe400078c08ff */
[----:B------:R-:W-:Y:S02]  /*3a80*/  PRMT R9, R8, 0x7632, R9 ;  /* 0x0000763208097816 */ /* 0x000fe40000000009 */
[----:B------:R-:W-:Y:S02]  /*3a90*/  LEA.HI.X.SX32 R3, R0, R3, 0x1, P6 ;  /* 0x0000000300037211 */ /* 0x000fe400030f0eff */
[----:B------:R-:W-:Y:S01]  /*3aa0*/  PRMT R0, R9, 0x7632, R0 ;  /* 0x0000763209007816 */ /* 0x000fe20000000000 */
[----:B------:R1:W-:Y:S01]  /*3ab0*/  @P3 STG.E.U16 desc[UR16][R18.64], R9 ;  /* 0x0000000912003986 */ /* 0x0003e2000c101510 */
[----:B------:R-:W-:-:S03]  /*3ac0*/  PRMT R8, R10, 0x7632, R8 ;  /* 0x000076320a087816 */ /* 0x000fc60000000008 */
[----:B------:R1:W-:Y:S04]  /*3ad0*/  @P2 STG.E.U16 desc[UR16][R4.64], R0 ;  /* 0x0000000004002986 */ /* 0x0003e8000c101510 */
[----:B------:R1:W-:Y:S01]  /*3ae0*/  @P1 STG.E.U16 desc[UR16][R6.64], R8 ;  /* 0x0000000806001986 */ /* 0x0003e2000c101510 */
[----:B------:R-:W-:Y:S05]  /*3af0*/  @!P0 EXIT ;  /* 0x000000000000894d */ /* 0x000fea0003800000 */
[----:B-1----:R-:W-:-:S05]  /*3b00*/  PRMT R11, R11, 0x7632, R11 ;  /* 0x000076320b0b7816 */ /* 0x002fca000000000b */
[----:B------:R-:W-:Y:S01]  /*3b10*/  STG.E.U16 desc[UR16][R2.64], R11 ;  /* 0x0000000b02007986 */ /* 0x000fe2000c101510 */
[----:B------:R-:W-:Y:S05]  /*3b20*/  EXIT ;  /* 0x000000000000794d */ /* 0x000fea0003800000 */
.L_x_2:
[----:B------:R-:W-:-:S00]  /*3b30*/  BRA `(.L_x_2) ;  /* 0xfffffffc00fc7947 */ /* 0x000fc0000383ffff */
[----:B------:R-:W-:-:S00]  /*3b40*/  NOP ;  /* 0x0000000000007918 */ /* 0x000fc00000000000 */
        /* <DEDUP_REMOVED lines=11> */
.L_x_3:


//--------------------- .nv.shared.matmul_kernel  --------------------------
	.section	.nv.shared.matmul_kernel,"aw",@nobits
	.sectionflags	@""
	.align	16
	.zero		1024


//--------------------- .nv.shared.reserved.0     --------------------------
	.section	.nv.shared.reserved.0,"aw",@nobits
	.weak		__nv_reservedSMEM_offset_0_alias
	.size		__nv_reservedSMEM_offset_0_alias, 0, 0
	.other		__nv_reservedSMEM_offset_0_alias,@"STO_CUDA_RESERVED_SHARED STV_DEFAULT"
__nv_reservedSMEM_offset_0_alias:
	.zero		0


//--------------------- .nv.constant0.matmul_kernel --------------------------
	.section	.nv.constant0.matmul_kernel,"a",@progbits
	.sectionflags	@""
	.align	4
.nv.constant0.matmul_kernel:
	.zero		608


//--------------------- SYMBOLS --------------------------

	.type		.nv.reservedSmem.offset0,@object
	.size		.nv.reservedSmem.offset0,0x4
